	.target	sm_90a

	.elftype	@"ET_EXEC"


//--------------------- .note.nv.tkinfo           --------------------------
	.section	.note.nv.tkinfo,"",@"SHT_NOTE"
	.sectionflags	@"SHF_NOTE_NV_TKINFO"
	.tkinfo
        /*0018*/ 	.word	0x00000002
        /*0030*/ 	.string	""
        /*0030*/ 	.string	"ptxas"
        /*0030*/ 	.string	"Cuda compilation tools, release 13.0, V13.0.88"
        /*0030*/ 	.string	"Build cuda_13.0.r13.0/compiler.36424714_0"
        /*0030*/ 	.string	"-arch sm_90a -m 64 "



//--------------------- .note.nv.cuinfo           --------------------------
	.section	.note.nv.cuinfo,"",@"SHT_NOTE"
	.sectionflags	@"SHF_NOTE_NV_CUINFO"
        /*0018*/ 	.short	0x0002
        /*001a*/ 	.short	0x005a
        /*001c*/ 	.short	0x0082
	.zero		2


//--------------------- .nv.info                  --------------------------
	.section	.nv.info,"",@"SHT_CUDA_INFO"
	.align	4


	//----- nvinfo : EIATTR_REGCOUNT
	.align		4
        /*0000*/ 	.byte	0x04, 0x2f
        /*0002*/ 	.short	(.L_15 - .L_14)
	.align		4
.L_14:
        /*0004*/ 	.word	index@(_ZN7cutlass13device_kernelINS_4gemm6kernel13GemmUniversalIN4cute5tupleIJiiiiEEENS1_10collective13CollectiveMmaINS1_34MainloopSm90TmaGmmaWarpSpecializedILi5ENS5_IJNS4_1CILi1EEESB_SB_EEENS1_35KernelTmaWarpSpecializedCooperativeEEENS5_IJNSA_ILi256EEENSA_ILi64EEENSA_ILi32EEEEEENS_10tfloat32_tENS5_IJlSB_lEEESJ_SK_NS4_8TiledMMAINS4_8MMA_AtomIJNS4_4SM904GMMA29MMA_64x64x8_F32TF32TF32_SS_TNILNSO_7ScaleInE1ELSQ_1EEEEEENS4_6LayoutINS5_IJNSA_ILi2EEESB_SB_EEENS5_IJSB_NSA_ILi0EEESW_EEEEENS5_IJNS4_10UnderscoreESZ_SZ_EEEEENS4_13SM90_TMA_LOADENS4_14ComposedLayoutINS4_7SwizzleILi3ELi4ELi3EEENS4_18smem_ptr_flag_bitsILi32EEENST_INS5_IJNSA_ILi8EEESH_EEENS5_IJSH_SB_EEEEEEEvNS4_8identityES12_S1C_vS1D_EENS_8epilogue10collective6detail29Sm90TmaWarpSpecializedAdapterINS1G_15DefaultEpilogueISJ_SK_SK_NS1F_6thread17LinearCombinationISJ_Li1EffLNS1K_9ScaleType4KindE0ELNS_15FloatRoundStyleE2ESJ_EENS1_15EpilogueDefaultEEEEEvvEEEEvNT_6ParamsE)
        /*0008*/ 	.word	0x000000a8


	//----- nvinfo : EIATTR_FRAME_SIZE
	.align		4
.L_15:
        /*000c*/ 	.byte	0x04, 0x11
        /*000e*/ 	.short	(.L_17 - .L_16)
	.align		4
.L_16:
        /*0010*/ 	.word	index@(_ZN7cutlass13device_kernelINS_4gemm6kernel13GemmUniversalIN4cute5tupleIJiiiiEEENS1_10collective13CollectiveMmaINS1_34MainloopSm90TmaGmmaWarpSpecializedILi5ENS5_IJNS4_1CILi1EEESB_SB_EEENS1_35KernelTmaWarpSpecializedCooperativeEEENS5_IJNSA_ILi256EEENSA_ILi64EEENSA_ILi32EEEEEENS_10tfloat32_tENS5_IJlSB_lEEESJ_SK_NS4_8TiledMMAINS4_8MMA_AtomIJNS4_4SM904GMMA29MMA_64x64x8_F32TF32TF32_SS_TNILNSO_7ScaleInE1ELSQ_1EEEEEENS4_6LayoutINS5_IJNSA_ILi2EEESB_SB_EEENS5_IJSB_NSA_ILi0EEESW_EEEEENS5_IJNS4_10UnderscoreESZ_SZ_EEEEENS4_13SM90_TMA_LOADENS4_14ComposedLayoutINS4_7SwizzleILi3ELi4ELi3EEENS4_18smem_ptr_flag_bitsILi32EEENST_INS5_IJNSA_ILi8EEESH_EEENS5_IJSH_SB_EEEEEEEvNS4_8identityES12_S1C_vS1D_EENS_8epilogue10collective6detail29Sm90TmaWarpSpecializedAdapterINS1G_15DefaultEpilogueISJ_SK_SK_NS1F_6thread17LinearCombinationISJ_Li1EffLNS1K_9ScaleType4KindE0ELNS_15FloatRoundStyleE2ESJ_EENS1_15EpilogueDefaultEEEEEvvEEEEvNT_6ParamsE)
        /*0014*/ 	.word	0x00000000


	//----- nvinfo : EIATTR_MIN_STACK_SIZE
	.align		4
.L_17:
        /*0018*/ 	.byte	0x04, 0x12
        /*001a*/ 	.short	(.L_19 - .L_18)
	.align		4
.L_18:
        /*001c*/ 	.word	index@(_ZN7cutlass13device_kernelINS_4gemm6kernel13GemmUniversalIN4cute5tupleIJiiiiEEENS1_10collective13CollectiveMmaINS1_34MainloopSm90TmaGmmaWarpSpecializedILi5ENS5_IJNS4_1CILi1EEESB_SB_EEENS1_35KernelTmaWarpSpecializedCooperativeEEENS5_IJNSA_ILi256EEENSA_ILi64EEENSA_ILi32EEEEEENS_10tfloat32_tENS5_IJlSB_lEEESJ_SK_NS4_8TiledMMAINS4_8MMA_AtomIJNS4_4SM904GMMA29MMA_64x64x8_F32TF32TF32_SS_TNILNSO_7ScaleInE1ELSQ_1EEEEEENS4_6LayoutINS5_IJNSA_ILi2EEESB_SB_EEENS5_IJSB_NSA_ILi0EEESW_EEEEENS5_IJNS4_10UnderscoreESZ_SZ_EEEEENS4_13SM90_TMA_LOADENS4_14ComposedLayoutINS4_7SwizzleILi3ELi4ELi3EEENS4_18smem_ptr_flag_bitsILi32EEENST_INS5_IJNSA_ILi8EEESH_EEENS5_IJSH_SB_EEEEEEEvNS4_8identityES12_S1C_vS1D_EENS_8epilogue10collective6detail29Sm90TmaWarpSpecializedAdapterINS1G_15DefaultEpilogueISJ_SK_SK_NS1F_6thread17LinearCombinationISJ_Li1EffLNS1K_9ScaleType4KindE0ELNS_15FloatRoundStyleE2ESJ_EENS1_15EpilogueDefaultEEEEEvvEEEEvNT_6ParamsE)
        /*0020*/ 	.word	0x00000000
.L_19:


//--------------------- .nv.compat                --------------------------
	.section	.nv.compat,"",@"SHT_CUDA_COMPAT_INFO"
	.align	4
        /*0000*/ 	.byte	0x02, 0x09, 0x01, 0x00, 0x02, 0x02, 0x04, 0x00, 0x02, 0x05, 0x05, 0x00, 0x03, 0x07, 0x01, 0x01
        /*0010*/ 	.byte	0x02, 0x03, 0x01, 0x00, 0x02, 0x06, 0x01, 0x00, 0x04, 0x0b, 0x08, 0x00, 0x00, 0x00, 0x00, 0x00
        /*0020*/ 	.byte	0x00, 0x00, 0x00, 0x00


//--------------------- .nv.info._ZN7cutlass13device_kernelINS_4gemm6kernel13GemmUniversalIN4cute5tupleIJiiiiEEENS1_10collective13CollectiveMmaINS1_34MainloopSm90TmaGmmaWarpSpecializedILi5ENS5_IJNS4_1CILi1EEESB_SB_EEENS1_35KernelTmaWarpSpecializedCooperativeEEENS5_IJNSA_ILi256EEENSA_ILi64EEENSA_ILi32EEEEEENS_10tfloat32_tENS5_IJlSB_lEEESJ_SK_NS4_8TiledMMAINS4_8MMA_AtomIJNS4_4SM904GMMA29MMA_64x64x8_F32TF32TF32_SS_TNILNSO_7ScaleInE1ELSQ_1EEEEEENS4_6LayoutINS5_IJNSA_ILi2EEESB_SB_EEENS5_IJSB_NSA_ILi0EEESW_EEEEENS5_IJNS4_10UnderscoreESZ_SZ_EEEEENS4_13SM90_TMA_LOADENS4_14ComposedLayoutINS4_7SwizzleILi3ELi4ELi3EEENS4_18smem_ptr_flag_bitsILi32EEENST_INS5_IJNSA_ILi8EEESH_EEENS5_IJSH_SB_EEEEEEEvNS4_8identityES12_S1C_vS1D_EENS_8epilogue10collective6detail29Sm90TmaWarpSpecializedAdapterINS1G_15DefaultEpilogueISJ_SK_SK_NS1F_6thread17LinearCombinationISJ_Li1EffLNS1K_9ScaleType4KindE0ELNS_15FloatRoundStyleE2ESJ_EENS1_15EpilogueDefaultEEEEEvvEEEEvNT_6ParamsE --------------------------
	.section	.nv.info._ZN7cutlass13device_kernelINS_4gemm6kernel13GemmUniversalIN4cute5tupleIJiiiiEEENS1_10collective13CollectiveMmaINS1_34MainloopSm90TmaGmmaWarpSpecializedILi5ENS5_IJNS4_1CILi1EEESB_SB_EEENS1_35KernelTmaWarpSpecializedCooperativeEEENS5_IJNSA_ILi256EEENSA_ILi64EEENSA_ILi32EEEEEENS_10tfloat32_tENS5_IJlSB_lEEESJ_SK_NS4_8TiledMMAINS4_8MMA_AtomIJNS4_4SM904GMMA29MMA_64x64x8_F32TF32TF32_SS_TNILNSO_7ScaleInE1ELSQ_1EEEEEENS4_6LayoutINS5_IJNSA_ILi2EEESB_SB_EEENS5_IJSB_NSA_ILi0EEESW_EEEEENS5_IJNS4_10UnderscoreESZ_SZ_EEEEENS4_13SM90_TMA_LOADENS4_14ComposedLayoutINS4_7SwizzleILi3ELi4ELi3EEENS4_18smem_ptr_flag_bitsILi32EEENST_INS5_IJNSA_ILi8EEESH_EEENS5_IJSH_SB_EEEEEEEvNS4_8identityES12_S1C_vS1D_EENS_8epilogue10collective6detail29Sm90TmaWarpSpecializedAdapterINS1G_15DefaultEpilogueISJ_SK_SK_NS1F_6thread17LinearCombinationISJ_Li1EffLNS1K_9ScaleType4KindE0ELNS_15FloatRoundStyleE2ESJ_EENS1_15EpilogueDefaultEEEEEvvEEEEvNT_6ParamsE,"",@"SHT_CUDA_INFO"
	.sectionflags	@""
	.align	4


	//----- nvinfo : EIATTR_CUDA_API_VERSION
	.align		4
        /*0000*/ 	.byte	0x04, 0x37
        /*0002*/ 	.short	(.L_21 - .L_20)
.L_20:
        /*0004*/ 	.word	0x00000082


	//----- nvinfo : EIATTR_KPARAM_INFO
	.align		4
.L_21:
        /*0008*/ 	.byte	0x04, 0x17
        /*000a*/ 	.short	(.L_23 - .L_22)
.L_22:
        /*000c*/ 	.word	0x00000000
        /*0010*/ 	.short	0x0000
        /*0012*/ 	.short	0x0070
        /*0014*/ 	.byte	0x00, 0xf0, 0x01, 0x10


	//----- nvinfo : EIATTR_SPARSE_MMA_MASK
	.align		4
.L_23:
        /*0018*/ 	.byte	0x03, 0x50
        /*001a*/ 	.short	0x0000


	//----- nvinfo : EIATTR_MAXREG_COUNT
	.align		4
        /*001c*/ 	.byte	0x03, 0x1b
        /*001e*/ 	.short	0x00a8


	//----- nvinfo : EIATTR_NUM_BARRIERS
	.align		4
        /*0020*/ 	.byte	0x02, 0x4c
        /*0022*/ 	.byte	0x01
	.zero		1


	//----- nvinfo : EIATTR_EXTERNS
	.align		4
        /*0024*/ 	.byte	0x04, 0x0f
        /*0026*/ 	.short	(.L_25 - .L_24)


	//   ....[0]....
	.align		4
.L_24:
        /*0028*/ 	.word	index@(__assertfail)


	//----- nvinfo : EIATTR_MERCURY_ISA_VERSION
	.align		4
.L_25:
        /*002c*/ 	.byte	0x03, 0x5f
        /*002e*/ 	.short	0x0101


	//----- nvinfo : EIATTR_INT_WARP_WIDE_INSTR_OFFSETS
	.align		4
        /*0030*/ 	.byte	0x04, 0x31
        /*0032*/ 	.short	(.L_27 - .L_26)


	//   ....[0]....
.L_26:
        /*0034*/ 	.word	0x000003a0


	//   ....[1]....
        /*0038*/ 	.word	0x000003b0


	//   ....[2]....
        /*003c*/ 	.word	0x000004f0


	//----- nvinfo : EIATTR_COOP_GROUP_MASK_REGIDS
	.align		4
.L_27:
        /*0040*/ 	.byte	0x04, 0x29
        /*0042*/ 	.short	(.L_29 - .L_28)


	//   ....[0]....
.L_28:
        /*0044*/ 	.word	0xffffffff


	//   ....[1]....
        /*0048*/ 	.word	0xffffffff


	//   ....[2]....
        /*004c*/ 	.word	0xffffffff


	//   ....[3]....
        /*0050*/ 	.word	0xffffffff


	//   ....[4]....
        /*0054*/ 	.word	0xffffffff


	//----- nvinfo : EIATTR_COOP_GROUP_INSTR_OFFSETS
	.align		4
.L_29:
        /*0058*/ 	.byte	0x04, 0x28
        /*005a*/ 	.short	(.L_31 - .L_30)


	//   ....[0]....
.L_30:
        /*005c*/ 	.word	0x00000060


	//   ....[1]....
        /*0060*/ 	.word	0x00000070


	//   ....[2]....
        /*0064*/ 	.word	0x00000130


	//   ....[3]....
        /*0068*/ 	.word	0x000002e0


	//   ....[4]....
        /*006c*/ 	.word	0x00000fa0


	//----- nvinfo : EIATTR_REG_RECONFIG
	.align		4
.L_31:
        /*0070*/ 	.byte	0x01, 0x54
	.zero		2


	//----- nvinfo : EIATTR_SYSCALL_OFFSETS
	.align		4
        /*0074*/ 	.byte	0x04, 0x46
        /*0076*/ 	.short	(.L_33 - .L_32)


	//   ....[0]....
.L_32:
        /*0078*/ 	.word	0x00001160


	//----- nvinfo : EIATTR_MBARRIER_INSTR_OFFSETS
	.align		4
.L_33:
        /*007c*/ 	.byte	0x04, 0x39
        /*007e*/ 	.short	(.L_35 - .L_34)


	//   ....[0]....
.L_34:
        /*0080*/ 	.word	0x00000230
        /*0084*/ 	.word	0x000000ff
        /*0088*/ 	.word	0x00000000
        /*008c*/ 	.short	0x0100
        /*008e*/ 	.byte	0x08
	.zero		1


	//   ....[1]....
        /*0090*/ 	.word	0x00000240
        /*0094*/ 	.word	0x000000ff
        /*0098*/ 	.word	0x00000028
        /*009c*/ 	.short	0x0100
        /*009e*/ 	.byte	0x08
	.zero		1


	//   ....[2]....
        /*00a0*/ 	.word	0x00000250
        /*00a4*/ 	.word	0x000000ff
        /*00a8*/ 	.word	0x00000008
        /*00ac*/ 	.short	0x0100
        /*00ae*/ 	.byte	0x08
	.zero		1


	//   ....[3]....
        /*00b0*/ 	.word	0x00000260
        /*00b4*/ 	.word	0x000000ff
        /*00b8*/ 	.word	0x00000030
        /*00bc*/ 	.short	0x0100
        /*00be*/ 	.byte	0x08
	.zero		1


	//   ....[4]....
        /*00c0*/ 	.word	0x00000270
        /*00c4*/ 	.word	0x000000ff
        /*00c8*/ 	.word	0x00000010
        /*00cc*/ 	.short	0x0100
        /*00ce*/ 	.byte	0x08
	.zero		1


	//   ....[5]....
        /*00d0*/ 	.word	0x00000280
        /*00d4*/ 	.word	0x000000ff
        /*00d8*/ 	.word	0x00000038
        /*00dc*/ 	.short	0x0100
        /*00de*/ 	.byte	0x08
	.zero		1


	//   ....[6]....
        /*00e0*/ 	.word	0x00000290
        /*00e4*/ 	.word	0x000000ff
        /*00e8*/ 	.word	0x00000018
        /*00ec*/ 	.short	0x0100
        /*00ee*/ 	.byte	0x08
	.zero		1


	//   ....[7]....
        /*00f0*/ 	.word	0x000002a0
        /*00f4*/ 	.word	0x000000ff
        /*00f8*/ 	.word	0x00000040
        /*00fc*/ 	.short	0x0100
        /*00fe*/ 	.byte	0x08
	.zero		1


	//   ....[8]....
        /*0100*/ 	.word	0x000002b0
        /*0104*/ 	.word	0x000000ff
        /*0108*/ 	.word	0x00000020
        /*010c*/ 	.short	0x0100
        /*010e*/ 	.byte	0x08
	.zero		1


	//   ....[9]....
        /*0110*/ 	.word	0x000002c0
        /*0114*/ 	.word	0x000000ff
        /*0118*/ 	.word	0x00000048
        /*011c*/ 	.short	0x0100
        /*011e*/ 	.byte	0x08
	.zero		1


	//   ....[10]....
        /*0120*/ 	.word	0x00000560
        /*0124*/ 	.word	0x000000ff
        /*0128*/ 	.word	0x00000060
        /*012c*/ 	.short	0x0100
        /*012e*/ 	.byte	0x06
	.zero		1


	//   ....[11]....
        /*0130*/ 	.word	0x000005c0
        /*0134*/ 	.word	0x000000ff
        /*0138*/ 	.word	0x00000068
        /*013c*/ 	.short	0x0100
        /*013e*/ 	.byte	0x06
	.zero		1


	//   ....[12]....
        /*0140*/ 	.word	0x000011e0
        /*0144*/ 	.word	0x00000003
        /*0148*/ 	.word	0x00000000
        /*014c*/ 	.short	0x010a
        /*014e*/ 	.byte	0x3f
	.zero		1


	//   ....[13]....
        /*0150*/ 	.word	0x00001220
        /*0154*/ 	.word	0x00000003
        /*0158*/ 	.word	0x00000000
        /*015c*/ 	.short	0x010a
        /*015e*/ 	.byte	0x3f
	.zero		1


	//   ....[14]....
        /*0160*/ 	.word	0x00001740
        /*0164*/ 	.word	0x000000ff
        /*0168*/ 	.word	0x00000000
        /*016c*/ 	.short	0x010a
        /*016e*/ 	.byte	0x08
	.zero		1


	//   ....[15]....
        /*0170*/ 	.word	0x00001780
        /*0174*/ 	.word	0x000000ff
        /*0178*/ 	.word	0x00000000
        /*017c*/ 	.short	0x010a
        /*017e*/ 	.byte	0x08
	.zero		1


	//   ....[16]....
        /*0180*/ 	.word	0x00001b60
        /*0184*/ 	.word	0x000000ff
        /*0188*/ 	.word	0x00000000
        /*018c*/ 	.short	0x0101
        /*018e*/ 	.byte	0x08
	.zero		1


	//   ....[17]....
        /*0190*/ 	.word	0x00001d60
        /*0194*/ 	.word	0x000000ff
        /*0198*/ 	.word	0x00000000
        /*019c*/ 	.short	0x0101
        /*019e*/ 	.byte	0x06
	.zero		1


	//   ....[18]....
        /*01a0*/ 	.word	0x00007930
        /*01a4*/ 	.word	0x0000000e
        /*01a8*/ 	.word	0x00000028
        /*01ac*/ 	.short	0x010a
        /*01ae*/ 	.byte	0x3f
	.zero		1


	//   ....[19]....
        /*01b0*/ 	.word	0x00007cb0
        /*01b4*/ 	.word	0x00000006
        /*01b8*/ 	.word	0x00000068
        /*01bc*/ 	.short	0x0101
        /*01be*/ 	.byte	0x3f
	.zero		1


	//   ....[20]....
        /*01c0*/ 	.word	0x000083e0
        /*01c4*/ 	.word	0x00000007
        /*01c8*/ 	.word	0x00000000
        /*01cc*/ 	.short	0x010a
        /*01ce*/ 	.byte	0x3f
	.zero		1


	//   ....[21]....
        /*01d0*/ 	.word	0x00008460
        /*01d4*/ 	.word	0x00000009
        /*01d8*/ 	.word	0x00000000
        /*01dc*/ 	.short	0x010a
        /*01de*/ 	.byte	0x3f
	.zero		1


	//   ....[22]....
        /*01e0*/ 	.word	0x000084f0
        /*01e4*/ 	.word	0x00000006
        /*01e8*/ 	.word	0x00000000
        /*01ec*/ 	.short	0x010a
        /*01ee*/ 	.byte	0x3f
	.zero		1


	//   ....[23]....
        /*01f0*/ 	.word	0x00008580
        /*01f4*/ 	.word	0x00000009
        /*01f8*/ 	.word	0x00000000
        /*01fc*/ 	.short	0x010a
        /*01fe*/ 	.byte	0x3f
	.zero		1


	//   ....[24]....
        /*0200*/ 	.word	0x00008610
        /*0204*/ 	.word	0x00000003
        /*0208*/ 	.word	0x00000000
        /*020c*/ 	.short	0x010a
        /*020e*/ 	.byte	0x3f
	.zero		1


	//   ....[25]....
        /*0210*/ 	.word	0x00008670
        /*0214*/ 	.word	0x00000003
        /*0218*/ 	.word	0x00000000
        /*021c*/ 	.short	0x010a
        /*021e*/ 	.byte	0x3f
	.zero		1


	//   ....[26]....
        /*0220*/ 	.word	0x000086d0
        /*0224*/ 	.word	0x00000004
        /*0228*/ 	.word	0x00000000
        /*022c*/ 	.short	0x010a
        /*022e*/ 	.byte	0x3f
	.zero		1


	//   ....[27]....
        /*0230*/ 	.word	0x000087a0
        /*0234*/ 	.word	0x0000000e
        /*0238*/ 	.word	0x00000028
        /*023c*/ 	.short	0x010a
        /*023e*/ 	.byte	0x3f
	.zero		1


	//   ....[28]....
        /*0240*/ 	.word	0x00008870
        /*0244*/ 	.word	0x00000007
        /*0248*/ 	.word	0x00000000
        /*024c*/ 	.short	0x010a
        /*024e*/ 	.byte	0x3f
	.zero		1


	//   ....[29]....
        /*0250*/ 	.word	0x000088c0
        /*0254*/ 	.word	0x00000009
        /*0258*/ 	.word	0x00000000
        /*025c*/ 	.short	0x010a
        /*025e*/ 	.byte	0x3f
	.zero		1


	//   ....[30]....
        /*0260*/ 	.word	0x00008910
        /*0264*/ 	.word	0x00000006
        /*0268*/ 	.word	0x00000000
        /*026c*/ 	.short	0x010a
        /*026e*/ 	.byte	0x3f
	.zero		1


	//   ....[31]....
        /*0270*/ 	.word	0x00008960
        /*0274*/ 	.word	0x00000009
        /*0278*/ 	.word	0x00000000
        /*027c*/ 	.short	0x010a
        /*027e*/ 	.byte	0x3f
	.zero		1


	//----- nvinfo : EIATTR_NUM_MBARRIERS
	.align		4
.L_35:
        /*0280*/ 	.byte	0x03, 0x38
        /*0282*/ 	.short	0x000c


	//----- nvinfo : EIATTR_EXIT_INSTR_OFFSETS
	.align		4
        /*0284*/ 	.byte	0x04, 0x1c
        /*0286*/ 	.short	(.L_37 - .L_36)


	//   ....[0]....
.L_36:
        /*0288*/ 	.word	0x00000610


	//   ....[1]....
        /*028c*/ 	.word	0x00000ed0


	//   ....[2]....
        /*0290*/ 	.word	0x00006fa0


	//   ....[3]....
        /*0294*/ 	.word	0x000075d0


	//   ....[4]....
        /*0298*/ 	.word	0x00008660


	//----- nvinfo : EIATTR_MAX_THREADS
	.align		4
.L_37:
        /*029c*/ 	.byte	0x04, 0x05
        /*029e*/ 	.short	(.L_39 - .L_38)
.L_38:
        /*02a0*/ 	.word	0x00000180
        /*02a4*/ 	.word	0x00000001
        /*02a8*/ 	.word	0x00000001


	//----- nvinfo : EIATTR_CRS_STACK_SIZE
	.align		4
.L_39:
        /*02ac*/ 	.byte	0x04, 0x1e
        /*02ae*/ 	.short	(.L_41 - .L_40)
.L_40:
        /*02b0*/ 	.word	0x00000000


	//----- nvinfo : EIATTR_CBANK_PARAM_SIZE
	.align		4
.L_41:
        /*02b4*/ 	.byte	0x03, 0x19
        /*02b6*/ 	.short	0x0470


	//----- nvinfo : EIATTR_PARAM_CBANK
	.align		4
        /*02b8*/ 	.byte	0x04, 0x0a
        /*02ba*/ 	.short	(.L_43 - .L_42)
	.align		4
.L_42:
        /*02bc*/ 	.word	index@(.nv.constant0._ZN7cutlass13device_kernelINS_4gemm6kernel13GemmUniversalIN4cute5tupleIJiiiiEEENS1_10collective13CollectiveMmaINS1_34MainloopSm90TmaGmmaWarpSpecializedILi5ENS5_IJNS4_1CILi1EEESB_SB_EEENS1_35KernelTmaWarpSpecializedCooperativeEEENS5_IJNSA_ILi256EEENSA_ILi64EEENSA_ILi32EEEEEENS_10tfloat32_tENS5_IJlSB_lEEESJ_SK_NS4_8TiledMMAINS4_8MMA_AtomIJNS4_4SM904GMMA29MMA_64x64x8_F32TF32TF32_SS_TNILNSO_7ScaleInE1ELSQ_1EEEEEENS4_6LayoutINS5_IJNSA_ILi2EEESB_SB_EEENS5_IJSB_NSA_ILi0EEESW_EEEEENS5_IJNS4_10UnderscoreESZ_SZ_EEEEENS4_13SM90_TMA_LOADENS4_14ComposedLayoutINS4_7SwizzleILi3ELi4ELi3EEENS4_18smem_ptr_flag_bitsILi32EEENST_INS5_IJNSA_ILi8EEESH_EEENS5_IJSH_SB_EEEEEEEvNS4_8identityES12_S1C_vS1D_EENS_8epilogue10collective6detail29Sm90TmaWarpSpecializedAdapterINS1G_15DefaultEpilogueISJ_SK_SK_NS1F_6thread17LinearCombinationISJ_Li1EffLNS1K_9ScaleType4KindE0ELNS_15FloatRoundStyleE2ESJ_EENS1_15EpilogueDefaultEEEEEvvEEEEvNT_6ParamsE)
        /*02c0*/ 	.short	0x0210
        /*02c2*/ 	.short	0x0470


	//----- nvinfo : EIATTR_SW_WAR
	.align		4
.L_43:
        /*02c4*/ 	.byte	0x04, 0x36
        /*02c6*/ 	.short	(.L_45 - .L_44)
.L_44:
        /*02c8*/ 	.word	0x00000008
.L_45:


//--------------------- .nv.callgraph             --------------------------
	.section	.nv.callgraph,"",@"SHT_CUDA_CALLGRAPH"
	.align	4
	.sectionentsize	8
	.align		4
        /*0000*/ 	.word	0x00000000
	.align		4
        /*0004*/ 	.word	0xffffffff
	.align		4
        /*0008*/ 	.word	index@(_ZN7cutlass13device_kernelINS_4gemm6kernel13GemmUniversalIN4cute5tupleIJiiiiEEENS1_10collective13CollectiveMmaINS1_34MainloopSm90TmaGmmaWarpSpecializedILi5ENS5_IJNS4_1CILi1EEESB_SB_EEENS1_35KernelTmaWarpSpecializedCooperativeEEENS5_IJNSA_ILi256EEENSA_ILi64EEENSA_ILi32EEEEEENS_10tfloat32_tENS5_IJlSB_lEEESJ_SK_NS4_8TiledMMAINS4_8MMA_AtomIJNS4_4SM904GMMA29MMA_64x64x8_F32TF32TF32_SS_TNILNSO_7ScaleInE1ELSQ_1EEEEEENS4_6LayoutINS5_IJNSA_ILi2EEESB_SB_EEENS5_IJSB_NSA_ILi0EEESW_EEEEENS5_IJNS4_10UnderscoreESZ_SZ_EEEEENS4_13SM90_TMA_LOADENS4_14ComposedLayoutINS4_7SwizzleILi3ELi4ELi3EEENS4_18smem_ptr_flag_bitsILi32EEENST_INS5_IJNSA_ILi8EEESH_EEENS5_IJSH_SB_EEEEEEEvNS4_8identityES12_S1C_vS1D_EENS_8epilogue10collective6detail29Sm90TmaWarpSpecializedAdapterINS1G_15DefaultEpilogueISJ_SK_SK_NS1F_6thread17LinearCombinationISJ_Li1EffLNS1K_9ScaleType4KindE0ELNS_15FloatRoundStyleE2ESJ_EENS1_15EpilogueDefaultEEEEEvvEEEEvNT_6ParamsE)
	.align		4
        /*000c*/ 	.word	index@(__assertfail)
	.align		4
        /*0010*/ 	.word	0x00000000
	.align		4
        /*0014*/ 	.word	0xfffffffe
	.align		4
        /*0018*/ 	.word	0x00000000
	.align		4
        /*001c*/ 	.word	0xfffffffd
	.align		4
        /*0020*/ 	.word	0x00000000
	.align		4
        /*0024*/ 	.word	0xfffffffc


//--------------------- .nv.constant4             --------------------------
	.section	.nv.constant4,"a",@progbits
	.align	8
	.align		8
.nv.constant4:
        /*0000*/ 	.dword	__assertfail
	.align		8
        /*0008*/ 	.dword	__unnamed_1
	.align		8
        /*0010*/ 	.dword	_ZN40_INTERNAL_8a10c1d7_4_k_cu_26e60cc1_213854cuda3std3__45__cpo5beginE
	.align		8
        /*0018*/ 	.dword	_ZN40_INTERNAL_8a10c1d7_4_k_cu_26e60cc1_213854cuda3std3__45__cpo3endE
	.align		8
        /*0020*/ 	.dword	_ZN40_INTERNAL_8a10c1d7_4_k_cu_26e60cc1_213854cuda3std3__45__cpo6cbeginE
	.align		8
        /*0028*/ 	.dword	_ZN40_INTERNAL_8a10c1d7_4_k_cu_26e60cc1_213854cuda3std3__45__cpo4cendE
	.align		8
        /*0030*/ 	.dword	_ZN40_INTERNAL_8a10c1d7_4_k_cu_26e60cc1_213854cuda3std3__442_GLOBAL__N__8a10c1d7_4_k_cu_26e60cc1_213856ignoreE
	.align		8
        /*0038*/ 	.dword	_ZN40_INTERNAL_8a10c1d7_4_k_cu_26e60cc1_213854cuda3std3__419piecewise_constructE
	.align		8
        /*0040*/ 	.dword	_ZN40_INTERNAL_8a10c1d7_4_k_cu_26e60cc1_213854cuda3std3__48in_placeE
	.align		8
        /*0048*/ 	.dword	_ZN40_INTERNAL_8a10c1d7_4_k_cu_26e60cc1_213854cuda3std6ranges3__45__cpo4swapE
	.align		8
        /*0050*/ 	.dword	_ZN40_INTERNAL_8a10c1d7_4_k_cu_26e60cc1_213854cuda3std6ranges3__45__cpo9iter_moveE
	.align		8
        /*0058*/ 	.dword	_ZN40_INTERNAL_8a10c1d7_4_k_cu_26e60cc1_213854cute7productE
	.align		8
        /*0060*/ 	.dword	_ZN40_INTERNAL_8a10c1d7_4_k_cu_26e60cc1_213854cute1_E
	.align		8
        /*0068*/ 	.dword	$str$22
	.align		8
        /*0070*/ 	.dword	$str$23


//--------------------- .text._ZN7cutlass13device_kernelINS_4gemm6kernel13GemmUniversalIN4cute5tupleIJiiiiEEENS1_10collective13CollectiveMmaINS1_34MainloopSm90TmaGmmaWarpSpecializedILi5ENS5_IJNS4_1CILi1EEESB_SB_EEENS1_35KernelTmaWarpSpecializedCooperativeEEENS5_IJNSA_ILi256EEENSA_ILi64EEENSA_ILi32EEEEEENS_10tfloat32_tENS5_IJlSB_lEEESJ_SK_NS4_8TiledMMAINS4_8MMA_AtomIJNS4_4SM904GMMA29MMA_64x64x8_F32TF32TF32_SS_TNILNSO_7ScaleInE1ELSQ_1EEEEEENS4_6LayoutINS5_IJNSA_ILi2EEESB_SB_EEENS5_IJSB_NSA_ILi0EEESW_EEEEENS5_IJNS4_10UnderscoreESZ_SZ_EEEEENS4_13SM90_TMA_LOADENS4_14ComposedLayoutINS4_7SwizzleILi3ELi4ELi3EEENS4_18smem_ptr_flag_bitsILi32EEENST_INS5_IJNSA_ILi8EEESH_EEENS5_IJSH_SB_EEEEEEEvNS4_8identityES12_S1C_vS1D_EENS_8epilogue10collective6detail29Sm90TmaWarpSpecializedAdapterINS1G_15DefaultEpilogueISJ_SK_SK_NS1F_6thread17LinearCombinationISJ_Li1EffLNS1K_9ScaleType4KindE0ELNS_15FloatRoundStyleE2ESJ_EENS1_15EpilogueDefaultEEEEEvvEEEEvNT_6ParamsE --------------------------
	.section	.text._ZN7cutlass13device_kernelINS_4gemm6kernel13GemmUniversalIN4cute5tupleIJiiiiEEENS1_10collective13CollectiveMmaINS1_34MainloopSm90TmaGmmaWarpSpecializedILi5ENS5_IJNS4_1CILi1EEESB_SB_EEENS1_35KernelTmaWarpSpecializedCooperativeEEENS5_IJNSA_ILi256EEENSA_ILi64EEENSA_ILi32EEEEEENS_10tfloat32_tENS5_IJlSB_lEEESJ_SK_NS4_8TiledMMAINS4_8MMA_AtomIJNS4_4SM904GMMA29MMA_64x64x8_F32TF32TF32_SS_TNILNSO_7ScaleInE1ELSQ_1EEEEEENS4_6LayoutINS5_IJNSA_ILi2EEESB_SB_EEENS5_IJSB_NSA_ILi0EEESW_EEEEENS5_IJNS4_10UnderscoreESZ_SZ_EEEEENS4_13SM90_TMA_LOADENS4_14ComposedLayoutINS4_7SwizzleILi3ELi4ELi3EEENS4_18smem_ptr_flag_bitsILi32EEENST_INS5_IJNSA_ILi8EEESH_EEENS5_IJSH_SB_EEEEEEEvNS4_8identityES12_S1C_vS1D_EENS_8epilogue10collective6detail29Sm90TmaWarpSpecializedAdapterINS1G_15DefaultEpilogueISJ_SK_SK_NS1F_6thread17LinearCombinationISJ_Li1EffLNS1K_9ScaleType4KindE0ELNS_15FloatRoundStyleE2ESJ_EENS1_15EpilogueDefaultEEEEEvvEEEEvNT_6ParamsE,"ax",@progbits
	.align	128
.text._ZN7cutlass13device_kernelINS_4gemm6kernel13GemmUniversalIN4cute5tupleIJiiiiEEENS1_10collective13CollectiveMmaINS1_34MainloopSm90TmaGmmaWarpSpecializedILi5ENS5_IJNS4_1CILi1EEESB_SB_EEENS1_35KernelTmaWarpSpecializedCooperativeEEENS5_IJNSA_ILi256EEENSA_ILi64EEENSA_ILi32EEEEEENS_10tfloat32_tENS5_IJlSB_lEEESJ_SK_NS4_8TiledMMAINS4_8MMA_AtomIJNS4_4SM904GMMA29MMA_64x64x8_F32TF32TF32_SS_TNILNSO_7ScaleInE1ELSQ_1EEEEEENS4_6LayoutINS5_IJNSA_ILi2EEESB_SB_EEENS5_IJSB_NSA_ILi0EEESW_EEEEENS5_IJNS4_10UnderscoreESZ_SZ_EEEEENS4_13SM90_TMA_LOADENS4_14ComposedLayoutINS4_7SwizzleILi3ELi4ELi3EEENS4_18smem_ptr_flag_bitsILi32EEENST_INS5_IJNSA_ILi8EEESH_EEENS5_IJSH_SB_EEEEEEEvNS4_8identityES12_S1C_vS1D_EENS_8epilogue10collective6detail29Sm90TmaWarpSpecializedAdapterINS1G_15DefaultEpilogueISJ_SK_SK_NS1F_6thread17LinearCombinationISJ_Li1EffLNS1K_9ScaleType4KindE0ELNS_15FloatRoundStyleE2ESJ_EENS1_15EpilogueDefaultEEEEEvvEEEEvNT_6ParamsE:
        .type           _ZN7cutlass13device_kernelINS_4gemm6kernel13GemmUniversalIN4cute5tupleIJiiiiEEENS1_10collective13CollectiveMmaINS1_34MainloopSm90TmaGmmaWarpSpecializedILi5ENS5_IJNS4_1CILi1EEESB_SB_EEENS1_35KernelTmaWarpSpecializedCooperativeEEENS5_IJNSA_ILi256EEENSA_ILi64EEENSA_ILi32EEEEEENS_10tfloat32_tENS5_IJlSB_lEEESJ_SK_NS4_8TiledMMAINS4_8MMA_AtomIJNS4_4SM904GMMA29MMA_64x64x8_F32TF32TF32_SS_TNILNSO_7ScaleInE1ELSQ_1EEEEEENS4_6LayoutINS5_IJNSA_ILi2EEESB_SB_EEENS5_IJSB_NSA_ILi0EEESW_EEEEENS5_IJNS4_10UnderscoreESZ_SZ_EEEEENS4_13SM90_TMA_LOADENS4_14ComposedLayoutINS4_7SwizzleILi3ELi4ELi3EEENS4_18smem_ptr_flag_bitsILi32EEENST_INS5_IJNSA_ILi8EEESH_EEENS5_IJSH_SB_EEEEEEEvNS4_8identityES12_S1C_vS1D_EENS_8epilogue10collective6detail29Sm90TmaWarpSpecializedAdapterINS1G_15DefaultEpilogueISJ_SK_SK_NS1F_6thread17LinearCombinationISJ_Li1EffLNS1K_9ScaleType4KindE0ELNS_15FloatRoundStyleE2ESJ_EENS1_15EpilogueDefaultEEEEEvvEEEEvNT_6ParamsE,@function
        .size           _ZN7cutlass13device_kernelINS_4gemm6kernel13GemmUniversalIN4cute5tupleIJiiiiEEENS1_10collective13CollectiveMmaINS1_34MainloopSm90TmaGmmaWarpSpecializedILi5ENS5_IJNS4_1CILi1EEESB_SB_EEENS1_35KernelTmaWarpSpecializedCooperativeEEENS5_IJNSA_ILi256EEENSA_ILi64EEENSA_ILi32EEEEEENS_10tfloat32_tENS5_IJlSB_lEEESJ_SK_NS4_8TiledMMAINS4_8MMA_AtomIJNS4_4SM904GMMA29MMA_64x64x8_F32TF32TF32_SS_TNILNSO_7ScaleInE1ELSQ_1EEEEEENS4_6LayoutINS5_IJNSA_ILi2EEESB_SB_EEENS5_IJSB_NSA_ILi0EEESW_EEEEENS5_IJNS4_10UnderscoreESZ_SZ_EEEEENS4_13SM90_TMA_LOADENS4_14ComposedLayoutINS4_7SwizzleILi3ELi4ELi3EEENS4_18smem_ptr_flag_bitsILi32EEENST_INS5_IJNSA_ILi8EEESH_EEENS5_IJSH_SB_EEEEEEEvNS4_8identityES12_S1C_vS1D_EENS_8epilogue10collective6detail29Sm90TmaWarpSpecializedAdapterINS1G_15DefaultEpilogueISJ_SK_SK_NS1F_6thread17LinearCombinationISJ_Li1EffLNS1K_9ScaleType4KindE0ELNS_15FloatRoundStyleE2ESJ_EENS1_15EpilogueDefaultEEEEEvvEEEEvNT_6ParamsE,(.L_x_194 - _ZN7cutlass13device_kernelINS_4gemm6kernel13GemmUniversalIN4cute5tupleIJiiiiEEENS1_10collective13CollectiveMmaINS1_34MainloopSm90TmaGmmaWarpSpecializedILi5ENS5_IJNS4_1CILi1EEESB_SB_EEENS1_35KernelTmaWarpSpecializedCooperativeEEENS5_IJNSA_ILi256EEENSA_ILi64EEENSA_ILi32EEEEEENS_10tfloat32_tENS5_IJlSB_lEEESJ_SK_NS4_8TiledMMAINS4_8MMA_AtomIJNS4_4SM904GMMA29MMA_64x64x8_F32TF32TF32_SS_TNILNSO_7ScaleInE1ELSQ_1EEEEEENS4_6LayoutINS5_IJNSA_ILi2EEESB_SB_EEENS5_IJSB_NSA_ILi0EEESW_EEEEENS5_IJNS4_10UnderscoreESZ_SZ_EEEEENS4_13SM90_TMA_LOADENS4_14ComposedLayoutINS4_7SwizzleILi3ELi4ELi3EEENS4_18smem_ptr_flag_bitsILi32EEENST_INS5_IJNSA_ILi8EEESH_EEENS5_IJSH_SB_EEEEEEEvNS4_8identityES12_S1C_vS1D_EENS_8epilogue10collective6detail29Sm90TmaWarpSpecializedAdapterINS1G_15DefaultEpilogueISJ_SK_SK_NS1F_6thread17LinearCombinationISJ_Li1EffLNS1K_9ScaleType4KindE0ELNS_15FloatRoundStyleE2ESJ_EENS1_15EpilogueDefaultEEEEEvvEEEEvNT_6ParamsE)
        .other          _ZN7cutlass13device_kernelINS_4gemm6kernel13GemmUniversalIN4cute5tupleIJiiiiEEENS1_10collective13CollectiveMmaINS1_34MainloopSm90TmaGmmaWarpSpecializedILi5ENS5_IJNS4_1CILi1EEESB_SB_EEENS1_35KernelTmaWarpSpecializedCooperativeEEENS5_IJNSA_ILi256EEENSA_ILi64EEENSA_ILi32EEEEEENS_10tfloat32_tENS5_IJlSB_lEEESJ_SK_NS4_8TiledMMAINS4_8MMA_AtomIJNS4_4SM904GMMA29MMA_64x64x8_F32TF32TF32_SS_TNILNSO_7ScaleInE1ELSQ_1EEEEEENS4_6LayoutINS5_IJNSA_ILi2EEESB_SB_EEENS5_IJSB_NSA_ILi0EEESW_EEEEENS5_IJNS4_10UnderscoreESZ_SZ_EEEEENS4_13SM90_TMA_LOADENS4_14ComposedLayoutINS4_7SwizzleILi3ELi4ELi3EEENS4_18smem_ptr_flag_bitsILi32EEENST_INS5_IJNSA_ILi8EEESH_EEENS5_IJSH_SB_EEEEEEEvNS4_8identityES12_S1C_vS1D_EENS_8epilogue10collective6detail29Sm90TmaWarpSpecializedAdapterINS1G_15DefaultEpilogueISJ_SK_SK_NS1F_6thread17LinearCombinationISJ_Li1EffLNS1K_9ScaleType4KindE0ELNS_15FloatRoundStyleE2ESJ_EENS1_15EpilogueDefaultEEEEEvvEEEEvNT_6ParamsE,@"STO_CUDA_ENTRY STV_DEFAULT"
_ZN7cutlass13device_kernelINS_4gemm6kernel13GemmUniversalIN4cute5tupleIJiiiiEEENS1_10collective13CollectiveMmaINS1_34MainloopSm90TmaGmmaWarpSpecializedILi5ENS5_IJNS4_1CILi1EEESB_SB_EEENS1_35KernelTmaWarpSpecializedCooperativeEEENS5_IJNSA_ILi256EEENSA_ILi64EEENSA_ILi32EEEEEENS_10tfloat32_tENS5_IJlSB_lEEESJ_SK_NS4_8TiledMMAINS4_8MMA_AtomIJNS4_4SM904GMMA29MMA_64x64x8_F32TF32TF32_SS_TNILNSO_7ScaleInE1ELSQ_1EEEEEENS4_6LayoutINS5_IJNSA_ILi2EEESB_SB_EEENS5_IJSB_NSA_ILi0EEESW_EEEEENS5_IJNS4_10UnderscoreESZ_SZ_EEEEENS4_13SM90_TMA_LOADENS4_14ComposedLayoutINS4_7SwizzleILi3ELi4ELi3EEENS4_18smem_ptr_flag_bitsILi32EEENST_INS5_IJNSA_ILi8EEESH_EEENS5_IJSH_SB_EEEEEEEvNS4_8identityES12_S1C_vS1D_EENS_8epilogue10collective6detail29Sm90TmaWarpSpecializedAdapterINS1G_15DefaultEpilogueISJ_SK_SK_NS1F_6thread17LinearCombinationISJ_Li1EffLNS1K_9ScaleType4KindE0ELNS_15FloatRoundStyleE2ESJ_EENS1_15EpilogueDefaultEEEEEvvEEEEvNT_6ParamsE:
[----:B------:R-:W0:Y:S01]  /*0000*/  LDC R1, c[0x0][0x28] ;  /* 0x00000a00ff017b82 */ /* 0x000e220000000800 */
[----:B------:R-:W1:Y:S01]  /*0010*/  S2R R18, SR_TID.X ;  /* 0x0000000000127919 */ /* 0x000e620000002100 */
[----:B------:R-:W-:Y:S01]  /*0020*/  ELECT P0, URZ, PT ;  /* 0x00000000003f782f */ /* 0x000fe20003800000 */
[----:B------:R-:W-:Y:S01]  /*0030*/  BSSY B0, `(.L_x_0) ;  /* 0x000000f000007945 */ /* 0x000fe20003800000 */
[--C-:B-1----:R-:W-:Y:S02]  /*0040*/  SHF.R.U32.HI R0, RZ, 0x5, R18.reuse ;  /* 0x00000005ff007819 */ /* 0x102fe40000011612 */
[----:B------:R-:W-:-:S03]  /*0050*/  SHF.R.U32.HI R22, RZ, 0x7, R18 ;  /* 0x00000007ff167819 */ /* 0x000fc60000011612 */
[----:B------:R-:W1:Y:S04]  /*0060*/  SHFL.IDX PT, R5, R0, RZ, 0x1f ;  /* 0x00001fff00057589 */ /* 0x000e6800000e0000 */
[----:B------:R2:W3:Y:S01]  /*0070*/  SHFL.IDX PT, R8, R22, RZ, 0x1f ;  /* 0x00001fff16087589 */ /* 0x0004e200000e0000 */
[----:B-1----:R-:W-:-:S13]  /*0080*/  ISETP.NE.OR P0, PT, R5, RZ, !P0 ;  /* 0x000000ff0500720c */ /* 0x002fda0004705670 */
[----:B0-23--:R-:W-:Y:S05]  /*0090*/  @P0 BRA `(.L_x_1) ;  /* 0x0000000000200947 */ /* 0x00dfea0003800000 */
[----:B------:R-:W-:Y:S02]  /*00a0*/  ULDC.64 UR4, c[0x0][0x198] ;  /* 0x0000660000047ab9 */ /* 0x000fe40000000a00 */
[----:B------:R-:W-:Y:S02]  /*00b0*/  UIADD3 UR6, UP0, UR4, 0xf0, URZ ;  /* 0x000000f004067890 */ /* 0x000fe4000ff1e03f */
[----:B------:R-:W-:Y:S02]  /*00c0*/  UIADD3 UR4, UP1, UR4, 0x1f0, URZ ;  /* 0x000001f004047890 */ /* 0x000fe4000ff3e03f */
[----:B------:R-:W-:Y:S02]  /*00d0*/  UIADD3.X UR7, URZ, UR5, URZ, UP0, !UPT ;  /* 0x000000053f077290 */ /* 0x000fe400087fe43f */
[----:B------:R-:W-:-:S07]  /*00e0*/  UIADD3.X UR5, URZ, UR5, URZ, UP1, !UPT ;  /* 0x000000053f057290 */ /* 0x000fce0008ffe43f */
[----:B------:R0:W-:Y:S02]  /*00f0*/  UTMACCTL.PF [UR6] ;  /* 0x00000000060079b9 */ /* 0x0001e40008040000 */
[----:B------:R0:W-:Y:S02]  /*0100*/  UTMACCTL.PF [UR4] ;  /* 0x00000000040079b9 */ /* 0x0001e40008040000 */
[----:B0-----:R-:W-:Y:S01]  /*0110*/  NOP ;  /* 0x0000000000007918 */ /* 0x001fe20000000000 */
.L_x_1:
[----:B------:R-:W-:Y:S05]  /*0120*/  BSYNC B0 ;  /* 0x0000000000007941 */ /* 0x000fea0003800000 */
.L_x_0:
[----:B------:R-:W0:Y:S02]  /*0130*/  SHFL.IDX PT, R2, R0, RZ, 0x1f ;  /* 0x00001fff00027589 */ /* 0x000e2400000e0000 */
[----:B0-----:R-:W-:-:S13]  /*0140*/  ISETP.NE.AND P0, PT, R2, RZ, PT ;  /* 0x000000ff0200720c */ /* 0x001fda0003f05270 */
[----:B------:R-:W-:Y:S05]  /*0150*/  @P0 BRA `(.L_x_2) ;  /* 0x0000000000600947 */ /* 0x000fea0003800000 */
[----:B------:R-:W0:Y:S01]  /*0160*/  S2UR UR8, SR_CgaCtaId ;  /* 0x00000000000879c3 */ /* 0x000e220000008800 */
[----:B------:R-:W-:Y:S01]  /*0170*/  UMOV UR4, 0x400 ;  /* 0x0000040000047882 */ /* 0x000fe20000000000 */
[----:B------:R-:W-:Y:S01]  /*0180*/  UMOV UR5, 0x1 ;  /* 0x0000000100057882 */ /* 0x000fe20000000000 */
[----:B------:R-:W-:Y:S01]  /*0190*/  UMOV UR6, 0x100 ;  /* 0x0000010000067882 */ /* 0x000fe20000000000 */
[----:B------:R-:W-:Y:S01]  /*01a0*/  ELECT P0, URZ, PT ;  /* 0x00000000003f782f */ /* 0x000fe20003800000 */
[----:B------:R-:W-:-:S04]  /*01b0*/  UIADD3 UR6, -UR6, 0x100000, URZ ;  /* 0x0010000006067890 */ /* 0x000fc8000fffe13f */
[----:B------:R-:W-:Y:S02]  /*01c0*/  USHF.L.U32 UR7, UR6, 0xb, URZ ;  /* 0x0000000b06077899 */ /* 0x000fe4000800063f */
[----:B------:R-:W-:Y:S02]  /*01d0*/  USHF.L.U32 UR6, UR6, 0x1, URZ ;  /* 0x0000000106067899 */ /* 0x000fe4000800063f */
[----:B0-----:R-:W-:Y:S02]  /*01e0*/  ULEA UR8, UR8, UR4, 0x18 ;  /* 0x0000000408087291 */ /* 0x001fe4000f8ec03f */
[----:B------:R-:W-:-:S04]  /*01f0*/  UIADD3 UR4, -UR5, 0x100000, URZ ;  /* 0x0010000005047890 */ /* 0x000fc8000fffe13f */
[----:B------:R-:W-:Y:S02]  /*0200*/  USHF.L.U32 UR5, UR4, 0xb, URZ ;  /* 0x0000000b04057899 */ /* 0x000fe4000800063f */
[----:B------:R-:W-:Y:S01]  /*0210*/  USHF.L.U32 UR4, UR4, 0x1, URZ ;  /* 0x0000000104047899 */ /* 0x000fe2000800063f */
[----:B------:R-:W0:Y:S11]  /*0220*/  FENCE.VIEW.ASYNC.S ;  /* 0x00000000000073c6 */ /* 0x000e360000000000 */
[----:B0-----:R0:W1:Y:S01]  /*0230*/  SYNCS.EXCH.64 URZ, [UR8], UR4 ;  /* 0x00000004083f75b2 */ /* 0x0010620008000100 */
[----:B------:R0:W2:Y:S01]  /*0240*/  SYNCS.EXCH.64 URZ, [UR8+0x28], UR6 ;  /* 0x00002806083f75b2 */ /* 0x0000a20008000100 */
[----:B------:R0:W3:Y:S01]  /*0250*/  SYNCS.EXCH.64 URZ, [UR8+0x8], UR4 ;  /* 0x00000804083f75b2 */ /* 0x0000e20008000100 */
[----:B------:R0:W4:Y:S01]  /*0260*/  SYNCS.EXCH.64 URZ, [UR8+0x30], UR6 ;  /* 0x00003006083f75b2 */ /* 0x0001220008000100 */
[----:B------:R0:W0:Y:S01]  /*0270*/  SYNCS.EXCH.64 URZ, [UR8+0x10], UR4 ;  /* 0x00001004083f75b2 */ /* 0x0000220008000100 */
[----:B------:R0:W0:Y:S01]  /*0280*/  SYNCS.EXCH.64 URZ, [UR8+0x38], UR6 ;  /* 0x00003806083f75b2 */ /* 0x0000220008000100 */
[----:B------:R0:W0:Y:S01]  /*0290*/  SYNCS.EXCH.64 URZ, [UR8+0x18], UR4 ;  /* 0x00001804083f75b2 */ /* 0x0000220008000100 */
[----:B------:R0:W0:Y:S01]  /*02a0*/  SYNCS.EXCH.64 URZ, [UR8+0x40], UR6 ;  /* 0x00004006083f75b2 */ /* 0x0000220008000100 */
[----:B------:R0:W0:Y:S01]  /*02b0*/  SYNCS.EXCH.64 URZ, [UR8+0x20], UR4 ;  /* 0x00002004083f75b2 */ /* 0x0000220008000100 */
[----:B------:R0:W0:Y:S01]  /*02c0*/  SYNCS.EXCH.64 URZ, [UR8+0x48], UR6 ;  /* 0x00004806083f75b2 */ /* 0x0000220008000100 */
[----:B------:R-:W-:Y:S01]  /*02d0*/  NOP ;  /* 0x0000000000007918 */ /* 0x000fe20000000000 */
.L_x_2:
[----:B------:R-:W5:Y:S01]  /*02e0*/  SHFL.IDX PT, R0, R0, RZ, 0x1f ;  /* 0x00001fff00007589 */ /* 0x000f6200000e0000 */
[----:B------:R-:W1:Y:S01]  /*02f0*/  LDC R2, c[0x0][0x65c] ;  /* 0x00019700ff027b82 */ /* 0x000e620000000800 */
[----:B------:R-:W-:Y:S02]  /*0300*/  ELECT P0, URZ, PT ;  /* 0x00000000003f782f */ /* 0x000fe40003800000 */
[----:B------:R-:W-:Y:S01]  /*0310*/  LOP3.LUT R6, R6, 0xfffff7ff, RZ, 0xc0, !PT ;  /* 0xfffff7ff06067812 */ /* 0x000fe200078ec0ff */
[----:B------:R-:W2:Y:S01]  /*0320*/  S2R R3, SR_CTAID.Y ;  /* 0x0000000000037919 */ /* 0x000ea20000002600 */
[----:B0-----:R-:W-:Y:S01]  /*0330*/  UMOV UR4, 0x20 ;  /* 0x0000002000047882 */ /* 0x001fe20000000000 */
[----:B------:R-:W-:Y:S01]  /*0340*/  ISETP.NE.AND P2, PT, R8, RZ, PT ;  /* 0x000000ff0800720c */ /* 0x000fe20003f45270 */
[----:B------:R-:W-:Y:S01]  /*0350*/  NOP ;  /* 0x0000000000007918 */ /* 0x000fe20000000000 */
[----:B------:R-:W0:Y:S01]  /*0360*/  S2R R4, SR_CTAID.X ;  /* 0x0000000000047919 */ /* 0x000e220000002500 */
[----:B------:R-:W-:Y:S01]  /*0370*/  NOP ;  /* 0x0000000000007918 */ /* 0x000fe20000000000 */
[----:B-----5:R-:W-:-:S02]  /*0380*/  ISETP.NE.OR P0, PT, R0, RZ, !P0 ;  /* 0x000000ff0000720c */ /* 0x020fc40004705670 */
[----:B-1----:R-:W-:-:S11]  /*0390*/  ISETP.NE.AND P3, PT, R2, 0x1, PT ;  /* 0x000000010200780c */ /* 0x002fd60003f65270 */
[----:B------:R-:W-:Y:S01]  /*03a0*/  VOTEU.ALL UP0, P0 ;  /* 0x00000000003f7886 */ /* 0x000fe20000000000 */
[----:B------:R-:W-:Y:S01]  /*03b0*/  VOTEU.ALL UP1, P0 ;  /* 0x00000000003f7886 */ /* 0x000fe20000020000 */
[----:B------:R-:W-:Y:S01]  /*03c0*/  @P3 LOP3.LUT R6, R6, 0x800, RZ, 0xfc, !PT ;  /* 0x0000080006063812 */ /* 0x000fe200078efcff */
[----:B------:R-:W0:Y:S01]  /*03d0*/  @P3 LDC R17, c[0x0][0x10] ;  /* 0x00000400ff113b82 */ /* 0x000e220000000800 */
[----:B------:R-:W-:Y:S01]  /*03e0*/  SHF.R.S32.HI R6, RZ, 0x1f, R5 ;  /* 0x0000001fff067819 */ /* 0x000fe20000011405 */
[----:B------:R-:W-:Y:S01]  /*03f0*/  @!UP0 UMOV UR6, 0x400 ;  /* 0x0000040000068882 */ /* 0x000fe20000000000 */
[----:B------:R-:W-:-:S04]  /*0400*/  @!UP0 UIADD3 UR4, -UR4, 0x100000, URZ ;  /* 0x0010000004048890 */ /* 0x000fc8000fffe13f */
[----:B------:R-:W-:Y:S02]  /*0410*/  @!UP0 USHF.L.U32 UR5, UR4, 0xb, URZ ;  /* 0x0000000b04058899 */ /* 0x000fe4000800063f */
[----:B------:R-:W-:Y:S01]  /*0420*/  @!UP0 USHF.L.U32 UR4, UR4, 0x1, URZ ;  /* 0x0000000104048899 */ /* 0x000fe2000800063f */
[----:B------:R-:W-:Y:S01]  /*0430*/  @P3 IMAD.MOV.U32 R7, RZ, RZ, RZ ;  /* 0x000000ffff073224 */ /* 0x000fe200078e00ff */
[----:B------:R-:W-:Y:S01]  /*0440*/  LEA.HI R6, R6, R5, RZ, 0x2 ;  /* 0x0000000506067211 */ /* 0x000fe200078f10ff */
[----:B------:R-:W-:Y:S01]  /*0450*/  @P3 IMAD.MOV.U32 R11, RZ, RZ, RZ ;  /* 0x000000ffff0b3224 */ /* 0x000fe200078e00ff */
[----:B------:R-:W1:Y:S02]  /*0460*/  @!UP0 S2UR UR7, SR_CgaCtaId ;  /* 0x00000000000789c3 */ /* 0x000e640000008800 */
[----:B------:R-:W-:Y:S01]  /*0470*/  LOP3.LUT R0, R6, 0xfffffffc, RZ, 0xc0, !PT ;  /* 0xfffffffc06007812 */ /* 0x000fe200078ec0ff */
[----:B--2---:R-:W-:-:S04]  /*0480*/  @P3 IMAD.MOV.U32 R6, RZ, RZ, R3 ;  /* 0x000000ffff063224 */ /* 0x004fc800078e0003 */
[----:B------:R-:W-:Y:S01]  /*0490*/  IMAD.IADD R0, R5, 0x1, -R0 ;  /* 0x0000000105007824 */ /* 0x000fe200078e0a00 */
[----:B------:R-:W2:Y:S01]  /*04a0*/  @!P3 LDC R9, c[0x0][0xc] ;  /* 0x00000300ff09bb82 */ /* 0x000ea20000000800 */
[----:B------:R-:W-:Y:S02]  /*04b0*/  IMAD.MOV.U32 R5, RZ, RZ, RZ ;  /* 0x000000ffff057224 */ /* 0x000fe400078e00ff */
[----:B0-----:R-:W-:-:S04]  /*04c0*/  @P3 IMAD.WIDE.U32 R16, R4, R17, R6 ;  /* 0x0000001104103225 */ /* 0x001fc800078e0006 */
[----:B------:R-:W-:Y:S01]  /*04d0*/  @P3 IMAD.IADD R17, R17, 0x1, R11 ;  /* 0x0000000111113824 */ /* 0x000fe200078e020b */
[----:B-1----:R-:W-:Y:S01]  /*04e0*/  @!UP0 ULEA UR6, UR7, UR6, 0x18 ;  /* 0x0000000607068291 */ /* 0x002fe2000f8ec03f */
[----:B------:R-:W-:Y:S01]  /*04f0*/  VOTEU.ALL UP0, P0 ;  /* 0x00000000003f7886 */ /* 0x000fe20000000000 */
[----:B------:R-:W-:-:S04]  /*0500*/  ISETP.NE.AND P0, PT, R0, 0x3, PT ;  /* 0x000000030000780c */ /* 0x000fc80003f05270 */
[----:B------:R-:W-:Y:S01]  /*0510*/  ISETP.EQ.OR P0, PT, R0, RZ, !P0 ;  /* 0x000000ff0000720c */ /* 0x000fe20004702670 */
[----:B--2---:R-:W-:-:S03]  /*0520*/  @!P3 IMAD.WIDE.U32 R6, R9, R3, R4 ;  /* 0x000000030906b225 */ /* 0x004fc600078e0004 */
[C---:B------:R-:W-:Y:S01]  /*0530*/  ISETP.EQ.AND P0, PT, R8.reuse, RZ, P0 ;  /* 0x000000ff0800720c */ /* 0x040fe20000702270 */
[----:B------:R-:W-:Y:S01]  /*0540*/  VIADD R8, R8, 0xffffffff ;  /* 0xffffffff08087836 */ /* 0x000fe20000000000 */
[----:B------:R-:W0:Y:S02]  /*0550*/  FENCE.VIEW.ASYNC.S ;  /* 0x00000000000073c6 */ /* 0x000e240000000000 */
[----:B0-----:R0:W3:Y:S01]  /*0560*/  @!UP0 SYNCS.EXCH.64 URZ, [UR6+0x60], UR4 ;  /* 0x00006004063f85b2 */ /* 0x0010e20008000100 */
[----:B------:R-:W-:Y:S01]  /*0570*/  @!P3 IMAD.MOV.U32 R16, RZ, RZ, R6 ;  /* 0x000000ffff10b224 */ /* 0x000fe200078e0006 */
[----:B------:R-:W-:Y:S01]  /*0580*/  SEL R19, RZ, 0x1, !P0 ;  /* 0x00000001ff137807 */ /* 0x000fe20004000000 */
[----:B------:R-:W-:Y:S01]  /*0590*/  @!P3 IMAD.MOV.U32 R17, RZ, RZ, R7 ;  /* 0x000000ffff11b224 */ /* 0x000fe200078e0007 */
[----:B------:R-:W-:-:S04]  /*05a0*/  ISETP.GE.U32.AND P1, PT, R8, 0x2, PT ;  /* 0x000000020800780c */ /* 0x000fc80003f26070 */
[----:B------:R-:W-:Y:S01]  /*05b0*/  SEL R19, R19, 0x2, P1 ;  /* 0x0000000213137807 */ /* 0x000fe20000800000 */
[----:B------:R0:W3:Y:S01]  /*05c0*/  @!UP1 SYNCS.EXCH.64 URZ, [UR6+0x68], UR4 ;  /* 0x00006804063f95b2 */ /* 0x0000e20008000100 */
[----:B------:R-:W-:Y:S01]  /*05d0*/  NOP ;  /* 0x0000000000007918 */ /* 0x000fe20000000000 */
[----:B---34-:R-:W-:Y:S06]  /*05e0*/  BAR.SYNC.DEFER_BLOCKING 0x0 ;  /* 0x0000000000007b1d */ /* 0x018fec0000010000 */
[----:B------:R-:W-:Y:S05]  /*05f0*/  @!P2 BRA `(.L_x_3) ;  /* 0x00000068006ca947 */ /* 0x000fea0003800000 */
[----:B------:R-:W-:-:S13]  /*0600*/  ISETP.GT.U32.AND P0, PT, R8, 0x1, PT ;  /* 0x000000010800780c */ /* 0x000fda0003f04070 */
[----:B0-----:R-:W-:Y:S05]  /*0610*/  @P0 EXIT ;  /* 0x000000000000094d */ /* 0x001fea0003800000 */
[----:B------:R-:W-:Y:S01]  /*0620*/  ULDC.64 UR4, c[0x0][0x650] ;  /* 0x0001940000047ab9 */ /* 0x000fe20000000a00 */
[----:B------:R-:W-:Y:S01]  /*0630*/  PRMT R0, RZ, 0x7610, R0 ;  /* 0x00007610ff007816 */ /* 0x000fe20000000000 */
[----:B------:R-:W-:Y:S01]  /*0640*/  IMAD.MOV.U32 R100, RZ, RZ, -0x1 ;  /* 0xffffffffff647424 */ /* 0x000fe200078e00ff */
[----:B------:R-:W-:Y:S01]  /*0650*/  ISETP.GE.U32.AND P0, PT, R16, UR4, PT ;  /* 0x0000000410007c0c */ /* 0x000fe2000bf06070 */
[----:B------:R-:W-:Y:S02]  /*0660*/  IMAD.MOV.U32 R90, RZ, RZ, -0x1 ;  /* 0xffffffffff5a7424 */ /* 0x000fe400078e00ff */
[----:B------:R-:W-:Y:S01]  /*0670*/  IMAD.MOV.U32 R23, RZ, RZ, -0x1 ;  /* 0xffffffffff177424 */ /* 0x000fe200078e00ff */
[----:B------:R-:W-:-:S13]  /*0680*/  ISETP.GE.U32.AND.EX P0, PT, R17, UR5, PT, P0 ;  /* 0x0000000511007c0c */ /* 0x000fda000bf06100 */
[----:B------:R-:W-:Y:S05]  /*0690*/  @P0 BRA `(.L_x_4) ;  /* 0x0000000400540947 */ /* 0x000fea0003800000 */
[----:B------:R-:W0:Y:S01]  /*06a0*/  LDC.64 R14, c[0x0][0x628] ;  /* 0x00018a00ff0e7b82 */ /* 0x000e220000000a00 */
[----:B------:R-:W-:Y:S02]  /*06b0*/  IMAD.MOV.U32 R6, RZ, RZ, R16 ;  /* 0x000000ffff067224 */ /* 0x000fe400078e0010 */
[----:B------:R-:W-:-:S05]  /*06c0*/  IMAD.MOV.U32 R7, RZ, RZ, R17 ;  /* 0x000000ffff077224 */ /* 0x000fca00078e0011 */
[----:B------:R-:W1:Y:S08]  /*06d0*/  LDC R0, c[0x0][0x630] ;  /* 0x00018c00ff007b82 */ /* 0x000e700000000800 */
[----:B------:R-:W2:Y:S01]  /*06e0*/  LDC.64 R20, c[0x0][0x620] ;  /* 0x00018800ff147b82 */ /* 0x000ea20000000a00 */
[----:B0-----:R-:W-:-:S04]  /*06f0*/  ISETP.NE.U32.AND P0, PT, R14, RZ, PT ;  /* 0x000000ff0e00720c */ /* 0x001fc80003f05070 */
[----:B------:R-:W-:-:S13]  /*0700*/  ISETP.NE.AND.EX P0, PT, R15, RZ, PT, P0 ;  /* 0x000000ff0f00720c */ /* 0x000fda0003f05300 */
[----:B-12---:R-:W-:Y:S05]  /*0710*/  @!P0 BRA `(.L_x_5) ;  /* 0x0000000000288947 */ /* 0x006fea0003800000 */
[----:B------:R-:W0:Y:S02]  /*0720*/  LDC R11, c[0x0][0x634] ;  /* 0x00018d00ff0b7b82 */ /* 0x000e240000000800 */
[----:B0-----:R-:W-:-:S05]  /*0730*/  IADD3 R11, P0, R16, R11, RZ ;  /* 0x0000000b100b7210 */ /* 0x001fca0007f1e0ff */
[----:B------:R-:W-:-:S04]  /*0740*/  IMAD.X R13, RZ, RZ, R17, P0 ;  /* 0x000000ffff0d7224 */ /* 0x000fc800000e0611 */
[----:B------:R-:W-:-:S04]  /*0750*/  IMAD.WIDE.U32 R6, R13, R14, RZ ;  /* 0x0000000e0d067225 */ /* 0x000fc800078e00ff */
[----:B------:R-:W-:-:S04]  /*0760*/  IMAD.WIDE.U32 R8, P0, R11, R15, R6 ;  /* 0x0000000f0b087225 */ /* 0x000fc80007800006 */
[----:B------:R-:W-:-:S04]  /*0770*/  IMAD.WIDE.U32 R6, R11, R14, RZ ;  /* 0x0000000e0b067225 */ /* 0x000fc800078e00ff */
[----:B------:R-:W-:Y:S01]  /*0780*/  IMAD.X R11, RZ, RZ, RZ, P0 ;  /* 0x000000ffff0b7224 */ /* 0x000fe200000e06ff */
[----:B------:R-:W-:Y:S01]  /*0790*/  IADD3 RZ, P0, R7, R8, RZ ;  /* 0x0000000807ff7210 */ /* 0x000fe20007f1e0ff */
[----:B------:R-:W-:-:S04]  /*07a0*/  IMAD.MOV.U32 R10, RZ, RZ, R9 ;  /* 0x000000ffff0a7224 */ /* 0x000fc800078e0009 */
[----:B------:R-:W-:-:S08]  /*07b0*/  IMAD.WIDE.U32.X R6, R13, R15, R10, P0 ;  /* 0x0000000f0d067225 */ /* 0x000fd000000e040a */
.L_x_5:
[-CC-:B------:R-:W-:Y:S01]  /*07c0*/  SHF.R.U64 R23, R6, R0.reuse, R7.reuse ;  /* 0x0000000006177219 */ /* 0x180fe20000001207 */
[----:B------:R-:W0:Y:S01]  /*07d0*/  LDC R10, c[0x0][0x618] ;  /* 0x00018600ff0a7b82 */ /* 0x000e220000000800 */
[----:B------:R-:W-:Y:S01]  /*07e0*/  SHF.R.U32.HI R5, RZ, R0, R7 ;  /* 0x00000000ff057219 */ /* 0x000fe20000011607 */
[----:B------:R-:W-:Y:S01]  /*07f0*/  ULDC UR4, c[0x0][0x150] ;  /* 0x0000540000047ab9 */ /* 0x000fe20000000800 */
[----:B------:R-:W-:Y:S02]  /*0800*/  IADD3 R9, P0, RZ, -R23, RZ ;  /* 0x80000017ff097210 */ /* 0x000fe40007f1e0ff */
[----:B------:R-:W-:-:S03]  /*0810*/  I2FP.F32.U32 R0, R4 ;  /* 0x0000000400007245 */ /* 0x000fc60000201000 */
[----:B------:R-:W1:Y:S01]  /*0820*/  LDC.64 R28, c[0x0][0x640] ;  /* 0x00019000ff1c7b82 */ /* 0x000e620000000a00 */
[----:B------:R-:W-:Y:S02]  /*0830*/  IMAD.X R11, RZ, RZ, ~R5, P0 ;  /* 0x000000ffff0b7224 */ /* 0x000fe400000e0e05 */
[----:B------:R-:W-:Y:S01]  /*0840*/  FMUL R0, R0, UR4 ;  /* 0x0000000400007c20 */ /* 0x000fe20008400000 */
[----:B------:R-:W-:Y:S01]  /*0850*/  IMAD.WIDE.U32 R6, R9, R20, R16 ;  /* 0x0000001409067225 */ /* 0x000fe200078e0010 */
[----:B------:R-:W-:-:S03]  /*0860*/  ULDC UR4, c[0x0][0x154] ;  /* 0x0000550000047ab9 */ /* 0x000fc60000000800 */
[----:B------:R-:W-:Y:S01]  /*0870*/  IMAD R8, R11, R20, RZ ;  /* 0x000000140b087224 */ /* 0x000fe200078e02ff */
[----:B------:R-:W2:Y:S01]  /*0880*/  LDC R5, c[0x0][0x144] ;  /* 0x00005100ff057b82 */ /* 0x000ea20000000800 */
[----:B------:R-:W3:Y:S02]  /*0890*/  F2I.U32.TRUNC.NTZ R0, R0 ;  /* 0x0000000000007305 */ /* 0x000ee4000020f000 */
[----:B------:R-:W-:-:S04]  /*08a0*/  IMAD R9, R9, R21, R8 ;  /* 0x0000001509097224 */ /* 0x000fc800078e0208 */
[----:B------:R-:W-:Y:S01]  /*08b0*/  IMAD.IADD R7, R7, 0x1, R9 ;  /* 0x0000000107077824 */ /* 0x000fe200078e0209 */
[----:B------:R-:W4:Y:S01]  /*08c0*/  LDC R12, c[0x0][0x608] ;  /* 0x00018200ff0c7b82 */ /* 0x000f220000000800 */
[----:B------:R-:W-:-:S03]  /*08d0*/  IMAD.MOV.U32 R9, RZ, RZ, -0x1 ;  /* 0xffffffffff097424 */ /* 0x000fc600078e00ff */
[-CC-:B0-----:R-:W-:Y:S02]  /*08e0*/  SHF.R.U64 R20, R6, R10.reuse, R7.reuse ;  /* 0x0000000a06147219 */ /* 0x181fe40000001207 */
[----:B------:R-:W-:Y:S02]  /*08f0*/  I2FP.F32.U32 R6, R3 ;  /* 0x0000000300067245 */ /* 0x000fe40000201000 */
[----:B------:R-:W0:Y:S01]  /*0900*/  LDC R26, c[0x0][0x658] ;  /* 0x00019600ff1a7b82 */ /* 0x000e220000000800 */
[----:B-1----:R-:W-:Y:S01]  /*0910*/  ISETP.NE.U32.AND P0, PT, R28, RZ, PT ;  /* 0x000000ff1c00720c */ /* 0x002fe20003f05070 */
[----:B---3--:R-:W-:Y:S01]  /*0920*/  IMAD.MOV R8, RZ, RZ, -R0 ;  /* 0x000000ffff087224 */ /* 0x008fe200078e0a00 */
[----:B------:R-:W-:Y:S01]  /*0930*/  SHF.R.U32.HI R7, RZ, R10, R7 ;  /* 0x0000000aff077219 */ /* 0x000fe20000011607 */
[----:B------:R-:W-:Y:S01]  /*0940*/  FMUL R6, R6, UR4 ;  /* 0x0000000406067c20 */ /* 0x000fe20008400000 */
[----:B------:R-:W-:-:S03]  /*0950*/  ISETP.NE.AND.EX P0, PT, R29, RZ, PT, P0 ;  /* 0x000000ff1d00720c */ /* 0x000fc60003f05300 */
[----:B------:R-:W1:Y:S01]  /*0960*/  LDC R14, c[0x0][0x148] ;  /* 0x00005200ff0e7b82 */ /* 0x000e620000000800 */
[----:B--2---:R-:W-:-:S07]  /*0970*/  IMAD R0, R5, R8, R4 ;  /* 0x0000000805007224 */ /* 0x004fce00078e0204 */
[----:B------:R-:W2:Y:S01]  /*0980*/  LDC R24, c[0x0][0x600] ;  /* 0x00018000ff187b82 */ /* 0x000ea20000000800 */
[-CC-:B----4-:R-:W-:Y:S02]  /*0990*/  SHF.R.U64 R30, R20, R12.reuse, R7.reuse ;  /* 0x0000000c141e7219 */ /* 0x190fe40000001207 */
[----:B------:R-:W-:Y:S01]  /*09a0*/  SHF.R.U32.HI R5, RZ, R12, R7 ;  /* 0x0000000cff057219 */ /* 0x000fe20000011607 */
[----:B------:R-:W-:Y:S01]  /*09b0*/  IMAD.MOV.U32 R7, RZ, RZ, 0x1 ;  /* 0x00000001ff077424 */ /* 0x000fe200078e00ff */
[----:B------:R3:W4:Y:S03]  /*09c0*/  F2I.U32.TRUNC.NTZ R12, R6 ;  /* 0x00000006000c7305 */ /* 0x000726000020f000 */
[----:B------:R-:W1:Y:S01]  /*09d0*/  LDC R15, c[0x0][0x648] ;  /* 0x00019200ff0f7b82 */ /* 0x000e620000000800 */
[-C--:B0-----:R-:W-:Y:S02]  /*09e0*/  SHF.L.U32 R4, R9, R26.reuse, RZ ;  /* 0x0000001a09047219 */ /* 0x081fe400000006ff */
[----:B------:R-:W-:-:S02]  /*09f0*/  SHF.R.U64 R32, R30, R26, R5 ;  /* 0x0000001a1e207219 */ /* 0x000fc40000001205 */
[----:B------:R-:W-:Y:S02]  /*0a00*/  LOP3.LUT R11, RZ, R4, RZ, 0x33, !PT ;  /* 0x00000004ff0b7212 */ /* 0x000fe400078e33ff */
[-C--:B------:R-:W-:Y:S01]  /*0a10*/  SHF.R.U32.HI R5, RZ, R26.reuse, R5 ;  /* 0x0000001aff057219 */ /* 0x080fe20000011605 */
[----:B------:R-:W0:Y:S01]  /*0a20*/  LDC R21, c[0x0][0x638] ;  /* 0x00018e00ff157b82 */ /* 0x000e220000000800 */
[----:B------:R-:W-:Y:S01]  /*0a30*/  SHF.L.U32 R10, R7, R26, RZ ;  /* 0x0000001a070a7219 */ /* 0x000fe200000006ff */
[----:B------:R-:W-:-:S06]  /*0a40*/  IMAD.MOV.U32 R4, RZ, RZ, R32 ;  /* 0x000000ffff047224 */ /* 0x000fcc00078e0020 */
[----:B------:R-:W0:Y:S01]  /*0a50*/  LDC R100, c[0x0][0x610] ;  /* 0x00018400ff647b82 */ /* 0x000e220000000800 */
[----:B---34-:R-:W-:Y:S05]  /*0a60*/  @!P0 BRA `(.L_x_6) ;  /* 0x0000000000288947 */ /* 0x018fea0003800000 */
[----:B------:R-:W3:Y:S02]  /*0a70*/  LDC R9, c[0x0][0x64c] ;  /* 0x00019300ff097b82 */ /* 0x000ee40000000800 */
[----:B---3--:R-:W-:-:S05]  /*0a80*/  IADD3 R9, P0, R32, R9, RZ ;  /* 0x0000000920097210 */ /* 0x008fca0007f1e0ff */
        /* <DEDUP_REMOVED lines=8> */
.L_x_6:
[----:B-1----:R-:W-:Y:S01]  /*0b10*/  SHF.R.U64 R4, R4, R15, R5 ;  /* 0x0000000f04047219 */ /* 0x002fe20000001205 */
[----:B--2---:R-:W-:Y:S01]  /*0b20*/  VIADD R5, R24, 0xffffffff ;  /* 0xffffffff18057836 */ /* 0x004fe20000000000 */
[----:B------:R-:W-:Y:S01]  /*0b30*/  LOP3.LUT R11, R30, R11, RZ, 0xc0, !PT ;  /* 0x0000000b1e0b7212 */ /* 0x000fe200078ec0ff */
[----:B------:R-:W-:Y:S02]  /*0b40*/  IMAD.MOV R12, RZ, RZ, -R12 ;  /* 0x000000ffff0c7224 */ /* 0x000fe400078e0a0c */
[----:B------:R-:W-:Y:S01]  /*0b50*/  IMAD.MOV R6, RZ, RZ, -R4 ;  /* 0x000000ffff067224 */ /* 0x000fe200078e0a04 */
[----:B------:R-:W-:Y:S01]  /*0b60*/  LOP3.LUT R5, R20, R5, RZ, 0xc0, !PT ;  /* 0x0000000514057212 */ /* 0x000fe200078ec0ff */
[----:B------:R-:W-:Y:S02]  /*0b70*/  @P3 IMAD R0, R14, R12, R3 ;  /* 0x0000000c0e003224 */ /* 0x000fe400078e0203 */
[----:B------:R-:W-:Y:S02]  /*0b80*/  IMAD R11, R10, R4, R11 ;  /* 0x000000040a0b7224 */ /* 0x000fe400078e020b */
[----:B0-----:R-:W-:-:S02]  /*0b90*/  IMAD R3, R6, R21, R32 ;  /* 0x0000001506037224 */ /* 0x001fc400078e0220 */
[----:B------:R-:W-:Y:S02]  /*0ba0*/  IMAD R100, R11, R100, R0 ;  /* 0x000000640b647224 */ /* 0x000fe400078e0200 */
[----:B------:R-:W-:Y:S02]  /*0bb0*/  IMAD R3, R3, R24, R5 ;  /* 0x0000001803037224 */ /* 0x000fe400078e0205 */
[----:B------:R-:W-:-:S03]  /*0bc0*/  IMAD.MOV.U32 R0, RZ, RZ, 0x1 ;  /* 0x00000001ff007424 */ /* 0x000fc600078e00ff */
[----:B------:R-:W-:Y:S02]  /*0bd0*/  SEL R90, R3, R100, !P3 ;  /* 0x00000064035a7207 */ /* 0x000fe40005800000 */
[----:B------:R-:W-:-:S07]  /*0be0*/  SEL R100, R100, R3, !P3 ;  /* 0x0000000364647207 */ /* 0x000fce0005800000 */
.L_x_4:
[----:B------:R-:W-:-:S08]  /*0bf0*/  NOP ;  /* 0x0000000000007918 */ /* 0x000fd00000000000 */
[----:B------:R-:W0:Y:S02]  /*0c00*/  USETMAXREG.TRY_ALLOC.CTAPOOL UP0, 0xe8 ;  /* 0x000000e8000079c8 */ /* 0x000e240008000600 */
[----:B0-----:R-:W-:-:S13]  /*0c10*/  PLOP3.LUT P0, PT, PT, PT, UP0, 0x80, 0x0 ;  /* 0x000000000000781c */ /* 0x001fda0003f0f008 */
[----:B------:R-:W-:Y:S05]  /*0c20*/  @!P0 BRA `(.L_x_4) ;  /* 0xfffffffc00f08947 */ /* 0x000fea000383ffff */
[----:B------:R-:W-:Y:S01]  /*0c30*/  ULDC.64 UR4, c[0x0][0x598] ;  /* 0x0001660000047ab9 */ /* 0x000fe20000000a00 */
[----:B------:R-:W-:Y:S01]  /*0c40*/  ULDC.64 UR36, c[0x0][0x208] ;  /* 0x0000820000247ab9 */ /* 0x000fe20000000a00 */
[----:B------:R-:W-:-:S04]  /*0c50*/  ISETP.NE.U32.AND P0, PT, RZ, UR4, PT ;  /* 0x00000004ff007c0c */ /* 0x000fc8000bf05070 */
[----:B------:R-:W-:-:S13]  /*0c60*/  ISETP.NE.AND.EX P0, PT, RZ, UR5, PT, P0 ;  /* 0x00000005ff007c0c */ /* 0x000fda000bf05300 */
[----:B------:R-:W-:Y:S05]  /*0c70*/  @!P0 BRA `(.L_x_7) ;  /* 0x00000000001c8947 */ /* 0x000fea0003800000 */
[----:B------:R-:W0:Y:S02]  /*0c80*/  LDC.64 R4, c[0x0][0x598] ;  /* 0x00016600ff047b82 */ /* 0x000e240000000a00 */
[----:B0-----:R-:W2:Y:S02]  /*0c90*/  LDG.E.64 R4, desc[UR36][R4.64] ;  /* 0x0000002404047981 */ /* 0x001ea4000c1e1b00 */
[----:B--2---:R-:W-:-:S04]  /*0ca0*/  ISETP.NE.U32.AND P0, PT, R4, RZ, PT ;  /* 0x000000ff0400720c */ /* 0x004fc80003f05070 */
[----:B------:R-:W-:-:S13]  /*0cb0*/  ISETP.NE.AND.EX P0, PT, R5, RZ, PT, P0 ;  /* 0x000000ff0500720c */ /* 0x000fda0003f05300 */
[----:B------:R-:W-:Y:S05]  /*0cc0*/  @!P0 BRA `(.L_x_7) ;  /* 0x0000000000088947 */ /* 0x000fea0003800000 */
[----:B------:R0:W5:Y:S01]  /*0cd0*/  LD.E R88, desc[UR36][R4.64] ;  /* 0x0000002404587980 */ /* 0x000162000c101900 */
[----:B------:R-:W-:Y:S05]  /*0ce0*/  BRA `(.L_x_8) ;  /* 0x0000000000247947 */ /* 0x000fea0003800000 */
.L_x_7:
[----:B------:R-:W-:Y:S02]  /*0cf0*/  ULDC.64 UR4, c[0x0][0x588] ;  /* 0x0001620000047ab9 */ /* 0x000fe40000000a00 */
[----:B------:R-:W-:-:S04]  /*0d00*/  ISETP.NE.U32.AND P0, PT, RZ, UR4, PT ;  /* 0x00000004ff007c0c */ /* 0x000fc8000bf05070 */
[----:B------:R-:W-:-:S13]  /*0d10*/  ISETP.NE.AND.EX P0, PT, RZ, UR5, PT, P0 ;  /* 0x00000005ff007c0c */ /* 0x000fda000bf05300 */
[----:B------:R-:W-:Y:S05]  /*0d20*/  @!P0 BRA `(.L_x_9) ;  /* 0x00000000000c8947 */ /* 0x000fea0003800000 */
[----:B------:R-:W0:Y:S02]  /*0d30*/  LDC.64 R88, c[0x0][0x588] ;  /* 0x00016200ff587b82 */ /* 0x000e240000000a00 */
[----:B0-----:R1:W5:Y:S01]  /*0d40*/  LDG.E R88, desc[UR36][R88.64] ;  /* 0x0000002458587981 */ /* 0x001362000c1e1900 */
[----:B------:R-:W-:Y:S05]  /*0d50*/  BRA `(.L_x_8) ;  /* 0x0000000000087947 */ /* 0x000fea0003800000 */
.L_x_9:
[----:B------:R-:W-:Y:S02]  /*0d60*/  ULDC UR4, c[0x0][0x580] ;  /* 0x0001600000047ab9 */ /* 0x000fe40000000800 */
[----:B------:R-:W-:-:S07]  /*0d70*/  IMAD.U32 R88, RZ, RZ, UR4 ;  /* 0x00000004ff587e24 */ /* 0x000fce000f8e00ff */
.L_x_8:
[----:B------:R-:W-:Y:S02]  /*0d80*/  ULDC.64 UR4, c[0x0][0x5a0] ;  /* 0x0001680000047ab9 */ /* 0x000fe40000000a00 */
[----:B------:R-:W-:-:S04]  /*0d90*/  ISETP.NE.U32.AND P0, PT, RZ, UR4, PT ;  /* 0x00000004ff007c0c */ /* 0x000fc8000bf05070 */
[----:B------:R-:W-:-:S13]  /*0da0*/  ISETP.NE.AND.EX P0, PT, RZ, UR5, PT, P0 ;  /* 0x00000005ff007c0c */ /* 0x000fda000bf05300 */
[----:B------:R-:W-:Y:S05]  /*0db0*/  @!P0 BRA `(.L_x_10) ;  /* 0x00000000001c8947 */ /* 0x000fea0003800000 */
[----:B0-----:R-:W0:Y:S02]  /*0dc0*/  LDC.64 R4, c[0x0][0x5a0] ;  /* 0x00016800ff047b82 */ /* 0x001e240000000a00 */
[----:B0-----:R-:W2:Y:S02]  /*0dd0*/  LDG.E.64 R4, desc[UR36][R4.64] ;  /* 0x0000002404047981 */ /* 0x001ea4000c1e1b00 */
[----:B--2---:R-:W-:-:S04]  /*0de0*/  ISETP.NE.U32.AND P0, PT, R4, RZ, PT ;  /* 0x000000ff0400720c */ /* 0x004fc80003f05070 */
[----:B------:R-:W-:-:S13]  /*0df0*/  ISETP.NE.AND.EX P0, PT, R5, RZ, PT, P0 ;  /* 0x000000ff0500720c */ /* 0x000fda0003f05300 */
[----:B------:R-:W-:Y:S05]  /*0e00*/  @!P0 BRA `(.L_x_10) ;  /* 0x0000000000088947 */ /* 0x000fea0003800000 */
[----:B-1----:R0:W5:Y:S01]  /*0e10*/  LD.E R89, desc[UR36][R4.64] ;  /* 0x0000002404597980 */ /* 0x002162000c101900 */
[----:B------:R-:W-:Y:S05]  /*0e20*/  BRA `(.L_x_11) ;  /* 0x0000000000247947 */ /* 0x000fea0003800000 */
.L_x_10:
[----:B------:R-:W-:Y:S02]  /*0e30*/  ULDC.64 UR4, c[0x0][0x590] ;  /* 0x0001640000047ab9 */ /* 0x000fe40000000a00 */
[----:B------:R-:W-:-:S04]  /*0e40*/  ISETP.NE.U32.AND P0, PT, RZ, UR4, PT ;  /* 0x00000004ff007c0c */ /* 0x000fc8000bf05070 */
[----:B------:R-:W-:-:S13]  /*0e50*/  ISETP.NE.AND.EX P0, PT, RZ, UR5, PT, P0 ;  /* 0x00000005ff007c0c */ /* 0x000fda000bf05300 */
[----:B------:R-:W-:Y:S05]  /*0e60*/  @!P0 BRA `(.L_x_12) ;  /* 0x00000000000c8947 */ /* 0x000fea0003800000 */
[----:B0-----:R-:W1:Y:S02]  /*0e70*/  LDC.64 R4, c[0x0][0x590] ;  /* 0x00016400ff047b82 */ /* 0x001e640000000a00 */
[----:B-1----:R1:W5:Y:S01]  /*0e80*/  LDG.E R89, desc[UR36][R4.64] ;  /* 0x0000002404597981 */ /* 0x002362000c1e1900 */
[----:B------:R-:W-:Y:S05]  /*0e90*/  BRA `(.L_x_11) ;  /* 0x0000000000087947 */ /* 0x000fea0003800000 */
.L_x_12:
[----:B------:R-:W-:Y:S02]  /*0ea0*/  ULDC UR4, c[0x0][0x584] ;  /* 0x0001610000047ab9 */ /* 0x000fe40000000800 */
[----:B-1----:R-:W-:-:S07]  /*0eb0*/  IMAD.U32 R89, RZ, RZ, UR4 ;  /* 0x00000004ff597e24 */ /* 0x002fce000f8e00ff */
.L_x_11:
[----:B------:R-:W-:-:S13]  /*0ec0*/  LOP3.LUT P0, RZ, R0, 0xff, RZ, 0xc0, !PT ;  /* 0x000000ff00ff7812 */ /* 0x000fda000780c0ff */
[----:B------:R-:W-:Y:S05]  /*0ed0*/  @!P0 EXIT ;  /* 0x000000000000894d */ /* 0x000fea0003800000 */
[----:B------:R-:W-:Y:S01]  /*0ee0*/  ULDC UR4, c[0x0][0x28c] ;  /* 0x0000a30000047ab9 */ /* 0x000fe20000000800 */
[----:B------:R-:W-:Y:S01]  /*0ef0*/  LOP3.LUT R104, R19, 0x1, RZ, 0xfc, !PT ;  /* 0x0000000113687812 */ /* 0x000fe200078efcff */
[----:B------:R-:W-:Y:S01]  /*0f00*/  UIADD3 UR4, UR4, 0x1f, URZ ;  /* 0x0000001f04047890 */ /* 0x000fe2000fffe03f */
[----:B------:R-:W-:Y:S01]  /*0f10*/  UMOV UR38, URZ ;  /* 0x0000003f00267c82 */ /* 0x000fe20008000000 */
[----:B------:R-:W-:Y:S02]  /*0f20*/  UMOV UR39, URZ ;  /* 0x0000003f00277c82 */ /* 0x000fe40008000000 */
[----:B------:R-:W-:-:S04]  /*0f30*/  USHF.R.S32.HI UR5, URZ, 0x1f, UR4 ;  /* 0x0000001f3f057899 */ /* 0x000fc80008011404 */
[----:B------:R-:W-:-:S04]  /*0f40*/  ULEA.HI UR5, UR5, UR4, URZ, 0x5 ;  /* 0x0000000405057291 */ /* 0x000fc8000f8f283f */
[----:B------:R-:W-:-:S12]  /*0f50*/  USHF.R.S32.HI UR40, URZ, 0x5, UR5 ;  /* 0x000000053f287899 */ /* 0x000fd80008011405 */
.L_x_156:
[----:B------:R-:W-:Y:S01]  /*0f60*/  LOP3.LUT R0, R18, 0x80, RZ, 0xc0, !PT ;  /* 0x0000008012007812 */ /* 0x000fe200078ec0ff */
[----:B------:R-:W2:Y:S01]  /*0f70*/  S2UR UR7, SR_CgaCtaId ;  /* 0x00000000000779c3 */ /* 0x000ea20000008800 */
[----:B------:R-:W-:Y:S02]  /*0f80*/  UMOV UR6, 0x400 ;  /* 0x0000040000067882 */ /* 0x000fe40000000000 */
[----:B------:R-:W-:-:S06]  /*0f90*/  SHF.R.U32.HI R0, RZ, 0x7, R0 ;  /* 0x00000007ff007819 */ /* 0x000fcc0000011600 */
[----:B---3--:R-:W3:Y:S01]  /*0fa0*/  SHFL.IDX PT, R0, R0, RZ, 0x1f ;  /* 0x00001fff00007589 */ /* 0x008ee200000e0000 */
[----:B--2---:R-:W-:Y:S01]  /*0fb0*/  ULEA UR42, UR7, UR6, 0x18 ;  /* 0x00000006072a7291 */ /* 0x004fe2000f8ec03f */
[----:B---3--:R-:W-:-:S13]  /*0fc0*/  R2UR UR4, R0 ;  /* 0x00000000000472ca */ /* 0x008fda00000e0000 */
[----:B------:R-:W-:-:S04]  /*0fd0*/  ULEA.HI UR5, UR4, UR4, URZ, 0x1 ;  /* 0x0000000404057291 */ /* 0x000fc8000f8f083f */
[----:B------:R-:W-:-:S04]  /*0fe0*/  ULOP3.LUT UR5, UR5, 0x7fffe, URZ, 0xc0, !UPT ;  /* 0x0007fffe05057892 */ /* 0x000fc8000f8ec03f */
[----:B------:R-:W-:-:S03]  /*0ff0*/  UIADD3 UR5, UR4, -UR5, URZ ;  /* 0x8000000504057290 */ /* 0x000fc6000fffe03f */
[----:B------:R-:W-:Y:S01]  /*1000*/  ULDC UR4, c[0x0][0x28c] ;  /* 0x0000a30000047ab9 */ /* 0x000fe20000000800 */
[----:B------:R-:W-:Y:S01]  /*1010*/  ULEA UR5, UR5, UR42, 0xd ;  /* 0x0000002a05057291 */ /* 0x000fe2000f8e683f */
[----:B------:R-:W-:-:S03]  /*1020*/  ISETP.LT.AND P0, PT, RZ, UR4, PT ;  /* 0x00000004ff007c0c */ /* 0x000fc6000bf01270 */
[----:B------:R-:W-:-:S04]  /*1030*/  UIADD3 UR5, UR5, 0x100, URZ ;  /* 0x0000010005057890 */ /* 0x000fc8000fffe03f */
[----:B------:R-:W-:-:S04]  /*1040*/  USHF.R.U32.HI UR5, URZ, 0x4, UR5 ;  /* 0x000000043f057899 */ /* 0x000fc80008011605 */
[----:B------:R-:W-:Y:S02]  /*1050*/  ULOP3.LUT UR41, UR5, 0x3fff, URZ, 0xc0, !UPT ;  /* 0x00003fff05297892 */ /* 0x000fe4000f8ec03f */
[----:B01--4-:R-:W-:Y:S10]  /*1060*/  @P0 BRA `(.L_x_13) ;  /* 0x0000000000400947 */ /* 0x013ff40003800000 */
[----:B------:R-:W-:Y:S01]  /*1070*/  MOV R0, 0x0 ;  /* 0x0000000000007802 */ /* 0x000fe20000000f00 */
[----:B------:R-:W-:Y:S01]  /*1080*/  ULDC.64 UR4, c[0x4][0x68] ;  /* 0x01001a0000047ab9 */ /* 0x000fe20000000a00 */
[----:B------:R-:W-:Y:S01]  /*1090*/  ULDC.64 UR6, c[0x4][0x8] ;  /* 0x0100020000067ab9 */ /* 0x000fe20000000a00 */
[----:B01----:R-:W-:Y:S01]  /*10a0*/  IMAD.U32 R4, RZ, RZ, UR4 ;  /* 0x00000004ff047e24 */ /* 0x003fe2000f8e00ff */
[----:B------:R0:W1:Y:S01]  /*10b0*/  LDC.64 R14, c[0x4][R0] ;  /* 0x01000000000e7b82 */ /* 0x0000620000000a00 */
[----:B------:R-:W-:Y:S01]  /*10c0*/  IMAD.U32 R5, RZ, RZ, UR5 ;  /* 0x00000005ff057e24 */ /* 0x000fe2000f8e00ff */
[----:B------:R-:W-:Y:S01]  /*10d0*/  ULDC.64 UR4, c[0x4][0x70] ;  /* 0x01001c0000047ab9 */ /* 0x000fe20000000a00 */
[----:B------:R-:W-:Y:S02]  /*10e0*/  IMAD.U32 R10, RZ, RZ, UR6 ;  /* 0x00000006ff0a7e24 */ /* 0x000fe4000f8e00ff */
[----:B------:R-:W-:Y:S02]  /*10f0*/  IMAD.U32 R6, RZ, RZ, UR4 ;  /* 0x00000004ff067e24 */ /* 0x000fe4000f8e00ff */
[----:B------:R-:W-:-:S02]  /*1100*/  IMAD.U32 R7, RZ, RZ, UR5 ;  /* 0x00000005ff077e24 */ /* 0x000fc4000f8e00ff */
[----:B------:R-:W-:Y:S02]  /*1110*/  IMAD.U32 R11, RZ, RZ, UR7 ;  /* 0x00000007ff0b7e24 */ /* 0x000fe4000f8e00ff */
[----:B------:R-:W-:Y:S02]  /*1120*/  IMAD.MOV.U32 R8, RZ, RZ, 0x1e1 ;  /* 0x000001e1ff087424 */ /* 0x000fe400078e00ff */
[----:B------:R-:W-:Y:S02]  /*1130*/  IMAD.MOV.U32 R12, RZ, RZ, 0x1 ;  /* 0x00000001ff0c7424 */ /* 0x000fe400078e00ff */
[----:B0-----:R-:W-:-:S07]  /*1140*/  IMAD.MOV.U32 R13, RZ, RZ, RZ ;  /* 0x000000ffff0d7224 */ /* 0x001fce00078e00ff */
[----:B------:R-:W-:-:S07]  /*1150*/  LEPC R20, `(.L_x_13) ;  /* 0x000000001014794e */ /* 0x000fce0000000000 */
[----:B-1---5:R-:W-:Y:S05]  /*1160*/  CALL.ABS.NOINC R14 ;  /* 0x000000000e007343 */ /* 0x022fea0003c00000 */
.L_x_13:
[----:B------:R-:W-:-:S13]  /*1170*/  ISETP.NE.AND P0, PT, R104, 0x3, PT ;  /* 0x000000036800780c */ /* 0x000fda0003f05270 */
[----:B------:R-:W-:Y:S05]  /*1180*/  @!P0 BRA `(.L_x_14) ;  /* 0x0000000000048947 */ /* 0x000fea0003800000 */
[----:B------:R-:W-:Y:S01]  /*1190*/  BPT.TRAP 0x1 ;  /* 0x000000040000795c */ /* 0x000fe20000300000 */
.L_x_14:
[----:B------:R-:W-:Y:S02]  /*11a0*/  IMAD.U32 R3, RZ, RZ, UR39 ;  /* 0x00000027ff037e24 */ /* 0x000fe4000f8e00ff */
[----:B------:R-:W-:-:S03]  /*11b0*/  IMAD.U32 R0, RZ, RZ, UR38 ;  /* 0x00000026ff007e24 */ /* 0x000fc6000f8e00ff */
[----:B------:R-:W-:Y:S02]  /*11c0*/  LEA R3, R3, UR42, 0x3 ;  /* 0x0000002a03037c11 */ /* 0x000fe4000f8e18ff */
[----:B------:R-:W-:-:S04]  /*11d0*/  SHF.L.U32 R0, R0, 0x1f, RZ ;  /* 0x0000001f00007819 */ /* 0x000fc800000006ff */
[----:B------:R2:W3:Y:S01]  /*11e0*/  SYNCS.PHASECHK.TRANS64.TRYWAIT P1, [R3+URZ], R0 ;  /* 0x00000000030075a7 */ /* 0x0004e2000802017f */
[----:B------:R-:W-:Y:S05]  /*11f0*/  @!P0 BRA `(.L_x_15) ;  /* 0x0000000000048947 */ /* 0x000fea0003800000 */
[----:B------:R-:W-:Y:S01]  /*1200*/  BPT.TRAP 0x1 ;  /* 0x000000040000795c */ /* 0x000fe20000300000 */
.L_x_15:
[----:B---3--:R-:W-:Y:S05]  /*1210*/  @P1 BRA `(.L_x_16) ;  /* 0x0000000000081947 */ /* 0x008fea0003800000 */
[----:B------:R-:W3:Y:S02]  /*1220*/  SYNCS.PHASECHK.TRANS64.TRYWAIT P1, [R3+URZ], R0 ;  /* 0x00000000030075a7 */ /* 0x000ee4000802017f */
[----:B---3--:R-:W-:Y:S05]  /*1230*/  @!P1 BRA `(.L_x_17) ;  /* 0x00000074000c9947 */ /* 0x008fea0003800000 */
.L_x_16:
[----:B------:R-:W-:-:S04]  /*1240*/  UISETP.LT.AND UP0, UPT, UR40, 0x1, UPT ;  /* 0x000000012800788c */ /* 0x000fc8000bf01270 */
[----:B------:R-:W-:-:S04]  /*1250*/  USEL UR4, UR40, 0x1, UP0 ;  /* 0x0000000128047887 */ /* 0x000fc80008000000 */
[----:B------:R-:W-:-:S06]  /*1260*/  UIADD3 UR4, UR40, -UR4, URZ ;  /* 0x8000000428047290 */ /* 0x000fcc000fffe03f */
[----:B--23--:R-:W-:Y:S01]  /*1270*/  IMAD.U32 R0, RZ, RZ, UR4 ;  /* 0x00000004ff007e24 */ /* 0x00cfe2000f8e00ff */
[----:B------:R-:W-:Y:S05]  /*1280*/  WARPSYNC.ALL ;  /* 0x0000000000007948 */ /* 0x000fea0003800000 */
[----:B------:R-:W-:Y:S01]  /*1290*/  ISETP.GE.AND P1, PT, R0, 0x1, PT ;  /* 0x000000010000780c */ /* 0x000fe20003f26270 */
[----:B------:R-:W-:Y:S01]  /*12a0*/  UIADD3 UR4, UR42, 0x28100, URZ ;  /* 0x000281002a047890 */ /* 0x000fe2000fffe03f */
[----:B------:R-:W-:Y:S01]  /*12b0*/  WARPGROUP.ARRIVE ;  /* 0x00000000000079c5 */ /* 0x000fe20000000000 */
[----:B------:R-:W-:Y:S01]  /*12c0*/  UMOV UR9, 0x40000040 ;  /* 0x4000004000097882 */ /* 0x000fe20000000000 */
[----:B------:R-:W-:Y:S01]  /*12d0*/  UMOV UR11, 0x40000040 ;  /* 0x40000040000b7882 */ /* 0x000fe20000000000 */
[----:B------:R-:W-:-:S04]  /*12e0*/  USHF.R.U32.HI UR4, URZ, 0x4, UR4 ;  /* 0x000000043f047899 */ /* 0x000fc80008011604 */
[----:B------:R-:W-:Y:S02]  /*12f0*/  ULOP3.LUT UR5, UR4, 0x3fff, URZ, 0xc0, !UPT ;  /* 0x00003fff04057892 */ /* 0x000fe4000f8ec03f */
[----:B------:R-:W-:Y:S02]  /*1300*/  ULOP3.LUT UR4, UR41, 0x10000, URZ, 0xfc, !UPT ;  /* 0x0001000029047892 */ /* 0x000fe4000f8efc3f */
[----:B------:R-:W-:Y:S02]  /*1310*/  ULOP3.LUT UR5, UR5, 0x10000, URZ, 0xfc, !UPT ;  /* 0x0001000005057892 */ /* 0x000fe4000f8efc3f */
[----:B------:R-:W-:Y:S02]  /*1320*/  ULEA UR7, UR39, UR4, 0xb ;  /* 0x0000000427077291 */ /* 0x000fe4000f8e583f */
[----:B------:R-:W-:Y:S02]  /*1330*/  ULEA UR6, UR39, UR5, 0x9 ;  /* 0x0000000527067291 */ /* 0x000fe4000f8e483f */
[----:B------:R-:W-:-:S03]  /*1340*/  UIADD3 UR12, UR7, 0x400, URZ ;  /* 0x00000400070c7890 */ /* 0x000fc6000fffe03f */
[----:B------:R-:W-:Y:S02]  /*1350*/  UMOV UR8, UR7 ;  /* 0x0000000700087c82 */ /* 0x000fe40008000000 */
[----:B------:R-:W-:Y:S02]  /*1360*/  UMOV UR10, UR6 ;  /* 0x00000006000a7c82 */ /* 0x000fe40008000000 */
[----:B------:R-:W-:Y:S01]  /*1370*/  HGMMA.64x64x8.F32.TF32 R56, gdesc[UR8], RZ, !UPT, gsb0 ;  /* 0x04e00000083879f0 */ /* 0x000fe2000c0028ff */
[----:B------:R-:W-:Y:S01]  /*1380*/  UMOV UR8, UR12 ;  /* 0x0000000c00087c82 */ /* 0x000fe20008000000 */
[----:B------:R-:W-:Y:S01]  /*1390*/  UMOV UR9, 0x40000040 ;  /* 0x4000004000097882 */ /* 0x000fe20000000000 */
[----:B------:R-:W-:Y:S01]  /*13a0*/  UIADD3 UR12, UR7, 0x402, URZ ;  /* 0x00000402070c7890 */ /* 0x000fe2000fffe03f */
[----:B------:R-:W-:Y:S02]  /*13b0*/  WARPGROUP.DEPBAR.LE gsb0, 0x0 ;  /* 0x00008000000079c5 */ /* 0x000fe40000010000 */
[----:B------:R-:W-:-:S06]  /*13c0*/  WARPGROUP.ARRIVE ;  /* 0x00000000000079c5 */ /* 0x000fcc0000000000 */
[----:B------:R-:W-:Y:S01]  /*13d0*/  HGMMA.64x64x8.F32.TF32 R24, gdesc[UR8], RZ, !UPT, gsb0 ;  /* 0x04e00000081879f0 */ /* 0x000fe2000c0028ff */
[----:B------:R-:W-:Y:S02]  /*13e0*/  UIADD3 UR8, UR7, 0x2, URZ ;  /* 0x0000000207087890 */ /* 0x000fe4000fffe03f */
[----:B------:R-:W-:Y:S01]  /*13f0*/  UIADD3 UR10, UR6, 0x2, URZ ;  /* 0x00000002060a7890 */ /* 0x000fe2000fffe03f */
[----:B------:R-:W-:Y:S01]  /*1400*/  UMOV UR9, 0x40000040 ;  /* 0x4000004000097882 */ /* 0x000fe20000000000 */
[----:B------:R-:W-:Y:S01]  /*1410*/  UMOV UR11, 0x40000040 ;  /* 0x40000040000b7882 */ /* 0x000fe20000000000 */
[----:B------:R-:W-:Y:S02]  /*1420*/  WARPGROUP.DEPBAR.LE gsb0, 0x0 ;  /* 0x00008000000079c5 */ /* 0x000fe40000010000 */
[----:B------:R-:W-:-:S06]  /*1430*/  WARPGROUP.ARRIVE ;  /* 0x00000000000079c5 */ /* 0x000fcc0000000000 */
[----:B------:R-:W-:Y:S01]  /*1440*/  HGMMA.64x64x8.F32.TF32 R56, gdesc[UR8], R56, gsb0 ;  /* 0x04e00000083879f0 */ /* 0x000fe20008002838 */
[----:B------:R-:W-:Y:S01]  /*1450*/  UMOV UR8, UR12 ;  /* 0x0000000c00087c82 */ /* 0x000fe20008000000 */
[----:B------:R-:W-:Y:S01]  /*1460*/  UMOV UR9, 0x40000040 ;  /* 0x4000004000097882 */ /* 0x000fe20000000000 */
[----:B------:R-:W-:Y:S01]  /*1470*/  UIADD3 UR12, UR7, 0x404, URZ ;  /* 0x00000404070c7890 */ /* 0x000fe2000fffe03f */
[----:B------:R-:W-:Y:S02]  /*1480*/  WARPGROUP.DEPBAR.LE gsb0, 0x0 ;  /* 0x00008000000079c5 */ /* 0x000fe40000010000 */
[----:B------:R-:W-:-:S06]  /*1490*/  WARPGROUP.ARRIVE ;  /* 0x00000000000079c5 */ /* 0x000fcc0000000000 */
[----:B------:R-:W-:Y:S01]  /*14a0*/  HGMMA.64x64x8.F32.TF32 R24, gdesc[UR8], R24, gsb0 ;  /* 0x04e00000081879f0 */ /* 0x000fe20008002818 */
        /* <DEDUP_REMOVED lines=9> */
[----:B------:R-:W-:Y:S02]  /*1540*/  WARPGROUP.DEPBAR.LE gsb0, 0x0 ;  /* 0x00008000000079c5 */ /* 0x000fe40000010000 */
[----:B------:R-:W-:-:S06]  /*1550*/  WARPGROUP.ARRIVE ;  /* 0x00000000000079c5 */ /* 0x000fcc0000000000 */
[----:B------:R-:W-:Y:S01]  /*1560*/  HGMMA.64x64x8.F32.TF32 R24, gdesc[UR8], R24, gsb0 ;  /* 0x04e00000081879f0 */ /* 0x000fe20008002818 */
[----:B------:R-:W-:Y:S02]  /*1570*/  UIADD3 UR8, UR7, 0x6, URZ ;  /* 0x0000000607087890 */ /* 0x000fe4000fffe03f */
[----:B------:R-:W-:Y:S01]  /*1580*/  UIADD3 UR10, UR6, 0x6, URZ ;  /* 0x00000006060a7890 */ /* 0x000fe2000fffe03f */
[----:B------:R-:W-:Y:S01]  /*1590*/  UMOV UR9, 0x40000040 ;  /* 0x4000004000097882 */ /* 0x000fe20000000000 */
[----:B------:R-:W-:Y:S01]  /*15a0*/  UMOV UR11, 0x40000040 ;  /* 0x40000040000b7882 */ /* 0x000fe20000000000 */
[----:B------:R-:W-:Y:S01]  /*15b0*/  UIADD3 UR7, UR7, 0x406, URZ ;  /* 0x0000040607077890 */ /* 0x000fe2000fffe03f */
[----:B------:R-:W-:Y:S02]  /*15c0*/  WARPGROUP.DEPBAR.LE gsb0, 0x0 ;  /* 0x00008000000079c5 */ /* 0x000fe40000010000 */
[----:B------:R-:W-:-:S06]  /*15d0*/  WARPGROUP.ARRIVE ;  /* 0x00000000000079c5 */ /* 0x000fcc0000000000 */
[----:B------:R-:W-:Y:S01]  /*15e0*/  HGMMA.64x64x8.F32.TF32 R56, gdesc[UR8], R56, gsb0 ;  /* 0x04e00000083879f0 */ /* 0x000fe20008002838 */
[----:B------:R-:W-:Y:S01]  /*15f0*/  UMOV UR8, UR7 ;  /* 0x0000000700087c82 */ /* 0x000fe20008000000 */
[----:B------:R-:W-:Y:S01]  /*1600*/  UMOV UR9, 0x40000040 ;  /* 0x4000004000097882 */ /* 0x000fe20000000000 */
[----:B------:R-:W-:Y:S02]  /*1610*/  WARPGROUP.DEPBAR.LE gsb0, 0x0 ;  /* 0x00008000000079c5 */ /* 0x000fe40000010000 */
[----:B------:R-:W-:-:S06]  /*1620*/  WARPGROUP.ARRIVE ;  /* 0x00000000000079c5 */ /* 0x000fcc0000000000 */
[----:B------:R-:W-:Y:S03]  /*1630*/  HGMMA.64x64x8.F32.TF32 R24, gdesc[UR8], R24, gsb0 ;  /* 0x04e00000081879f0 */ /* 0x000fe60008002818 */
[----:B------:R-:W-:Y:S02]  /*1640*/  WARPGROUP.DEPBAR.LE gsb0, 0x0 ;  /* 0x00008000000079c5 */ /* 0x000fe40000010000 */
[----:B------:R-:W-:Y:S05]  /*1650*/  @!P1 BRA `(.L_x_18) ;  /* 0x0000000400789947 */ /* 0x000fea0003800000 */
[----:B------:R-:W-:-:S04]  /*1660*/  UIADD3 UR6, UR39, 0x1, URZ ;  /* 0x0000000127067890 */ /* 0x000fc8000fffe03f */
[----:B------:R-:W-:-:S04]  /*1670*/  UISETP.NE.AND UP0, UPT, UR6, 0x5, UPT ;  /* 0x000000050600788c */ /* 0x000fc8000bf05270 */
[----:B------:R-:W-:Y:S02]  /*1680*/  USEL UR7, URZ, 0x1, UP0 ;  /* 0x000000013f077887 */ /* 0x000fe40008000000 */
[----:B------:R-:W-:Y:S02]  /*1690*/  USEL UR6, UR6, URZ, UP0 ;  /* 0x0000003f06067287 */ /* 0x000fe40008000000 */
[----:B------:R-:W-:-:S06]  /*16a0*/  ULOP3.LUT UR7, UR38, UR7, URZ, 0x3c, !UPT ;  /* 0x0000000726077292 */ /* 0x000fcc000f8e3c3f */
[----:B01----:R-:W-:Y:S01]  /*16b0*/  IMAD.U32 R5, RZ, RZ, UR7 ;  /* 0x00000007ff057e24 */ /* 0x003fe2000f8e00ff */
[----:B------:R-:W-:-:S06]  /*16c0*/  UMOV UR7, UR39 ;  /* 0x0000002700077c82 */ /* 0x000fcc0008000000 */
.L_x_25:
[----:B01----:R-:W-:Y:S05]  /*16d0*/  @!P0 BRA `(.L_x_19) ;  /* 0x0000000000048947 */ /* 0x003fea0003800000 */
[----:B------:R-:W-:Y:S01]  /*16e0*/  BPT.TRAP 0x1 ;  /* 0x000000040000795c */ /* 0x000fe20000300000 */
.L_x_19:
[----:B------:R-:W0:Y:S01]  /*16f0*/  S2UR UR9, SR_CgaCtaId ;  /* 0x00000000000979c3 */ /* 0x000e220000008800 */
[----:B------:R-:W-:Y:S01]  /*1700*/  UMOV UR8, 0x400 ;  /* 0x0000040000087882 */ /* 0x000fe20000000000 */
[----:B------:R-:W-:Y:S01]  /*1710*/  SHF.L.U32 R3, R5, 0x1f, RZ ;  /* 0x0000001f05037819 */ /* 0x000fe200000006ff */
[----:B0-----:R-:W-:-:S04]  /*1720*/  ULEA UR15, UR9, UR8, 0x18 ;  /* 0x00000008090f7291 */ /* 0x001fc8000f8ec03f */
[----:B------:R-:W-:-:S09]  /*1730*/  ULEA UR8, UR6, UR15, 0x3 ;  /* 0x0000000f06087291 */ /* 0x000fd2000f8e183f */
[----:B------:R0:W1:Y:S01]  /*1740*/  SYNCS.PHASECHK.TRANS64.TRYWAIT P1, [UR8], R3 ;  /* 0x00000003ff0075a7 */ /* 0x0000620008020148 */
[----:B------:R-:W-:Y:S05]  /*1750*/  @!P0 BRA `(.L_x_20) ;  /* 0x0000000000048947 */ /* 0x000fea0003800000 */
[----:B------:R-:W-:Y:S01]  /*1760*/  BPT.TRAP 0x1 ;  /* 0x000000040000795c */ /* 0x000fe20000300000 */
.L_x_20:
[----:B-1----:R-:W-:Y:S05]  /*1770*/  @P1 BRA `(.L_x_21) ;  /* 0x0000000000081947 */ /* 0x002fea0003800000 */
[----:B------:R-:W1:Y:S02]  /*1780*/  SYNCS.PHASECHK.TRANS64.TRYWAIT P1, [UR8], R3 ;  /* 0x00000003ff0075a7 */ /* 0x000e640008020148 */
[----:B-1----:R-:W-:Y:S05]  /*1790*/  @!P1 BRA `(.L_x_22) ;  /* 0x0000006c00c89947 */ /* 0x002fea0003800000 */
.L_x_21:
[----:B------:R-:W-:Y:S01]  /*17a0*/  ULEA UR12, UR6, UR5, 0x9 ;  /* 0x00000005060c7291 */ /* 0x000fe2000f8e483f */
[----:B------:R-:W-:Y:S01]  /*17b0*/  WARPGROUP.ARRIVE ;  /* 0x00000000000079c5 */ /* 0x000fe20000000000 */
[----:B------:R-:W-:Y:S01]  /*17c0*/  ULEA UR13, UR6, UR4, 0xb ;  /* 0x00000004060d7291 */ /* 0x000fe2000f8e583f */
[----:B------:R-:W-:Y:S01]  /*17d0*/  UMOV UR11, 0x40000040 ;  /* 0x40000040000b7882 */ /* 0x000fe20000000000 */
[----:B------:R-:W-:Y:S02]  /*17e0*/  UMOV UR9, 0x40000040 ;  /* 0x4000004000097882 */ /* 0x000fe40000000000 */
[----:B------:R-:W-:Y:S01]  /*17f0*/  UIADD3 UR14, UR13, 0x400, URZ ;  /* 0x000004000d0e7890 */ /* 0x000fe2000fffe03f */
[----:B------:R-:W-:Y:S02]  /*1800*/  UMOV UR10, UR12 ;  /* 0x0000000c000a7c82 */ /* 0x000fe40008000000 */
[----:B------:R-:W-:Y:S02]  /*1810*/  UMOV UR8, UR13 ;  /* 0x0000000d00087c82 */ /* 0x000fe40008000000 */
[----:B------:R-:W-:Y:S01]  /*1820*/  HGMMA.64x64x8.F32.TF32 R56, gdesc[UR8], R56, gsb0 ;  /* 0x04e00000083879f0 */ /* 0x000fe20008002838 */
[----:B------:R-:W-:Y:S01]  /*1830*/  UMOV UR9, 0x40000040 ;  /* 0x4000004000097882 */ /* 0x000fe20000000000 */
[----:B------:R-:W-:Y:S01]  /*1840*/  UMOV UR8, UR14 ;  /* 0x0000000e00087c82 */ /* 0x000fe20008000000 */
[----:B------:R-:W-:Y:S01]  /*1850*/  UIADD3 UR14, UR13, 0x402, URZ ;  /* 0x000004020d0e7890 */ /* 0x000fe2000fffe03f */
[----:B------:R-:W-:-:S02]  /*1860*/  WARPGROUP.DEPBAR.LE gsb0, 0x0 ;  /* 0x00008000000079c5 */ /* 0x000fc40000010000 */
        /* <DEDUP_REMOVED lines=42> */
[----:B------:R-:W-:Y:S01]  /*1b10*/  BPT.TRAP 0x1 ;  /* 0x000000040000795c */ /* 0x000fe20000300000 */
.L_x_23:
[----:B------:R-:W-:Y:S01]  /*1b20*/  ULEA UR8, UR7, UR15, 0x3 ;  /* 0x0000000f07087291 */ /* 0x000fe2000f8e183f */
[----:B------:R-:W-:-:S03]  /*1b30*/  ISETP.GT.U32.AND P1, PT, R19, 0x1, PT ;  /* 0x000000011300780c */ /* 0x000fc60003f24070 */
[----:B------:R-:W-:-:S04]  /*1b40*/  UIADD3 UR8, UR8, 0x28, URZ ;  /* 0x0000002808087890 */ /* 0x000fc8000fffe03f */
[----:B------:R-:W-:-:S09]  /*1b50*/  UPRMT UR8, URZ, 0x654, UR8 ;  /* 0x000006543f087896 */ /* 0x000fd20008000008 */
[----:B------:R-:W-:Y:S01]  /*1b60*/  SYNCS.ARRIVE.TRANS64.RED.A1T0 RZ, [UR8], RZ ;  /* 0x000000ffffff79a7 */ /* 0x000fe20008100408 */
[----:B------:R-:W-:Y:S05]  /*1b70*/  @P1 BRA `(.L_x_24) ;  /* 0x0000000000041947 */ /* 0x000fea0003800000 */
[----:B------:R-:W-:Y:S01]  /*1b80*/  BPT.TRAP 0x1 ;  /* 0x000000040000795c */ /* 0x000fe20000300000 */
.L_x_24:
[----:B------:R-:W-:Y:S01]  /*1b90*/  UIADD3 UR6, UR6, 0x1, URZ ;  /* 0x0000000106067890 */ /* 0x000fe2000fffe03f */
[C---:B------:R-:W-:Y:S01]  /*1ba0*/  ISETP.GT.AND P1, PT, R0.reuse, 0x1, PT ;  /* 0x000000010000780c */ /* 0x040fe20003f24270 */
[----:B------:R-:W-:Y:S01]  /*1bb0*/  UIADD3 UR7, UR7, 0x1, URZ ;  /* 0x0000000107077890 */ /* 0x000fe2000fffe03f */
[----:B------:R-:W-:Y:S01]  /*1bc0*/  VIADD R0, R0, 0xffffffff ;  /* 0xffffffff00007836 */ /* 0x000fe20000000000 */
[----:B------:R-:W-:Y:S02]  /*1bd0*/  UISETP.NE.AND UP0, UPT, UR6, 0x5, UPT ;  /* 0x000000050600788c */ /* 0x000fe4000bf05270 */
[----:B------:R-:W-:Y:S02]  /*1be0*/  UISETP.NE.AND UP1, UPT, UR7, 0x5, UPT ;  /* 0x000000050700788c */ /* 0x000fe4000bf25270 */
[----:B------:R-:W-:Y:S02]  /*1bf0*/  USEL UR8, URZ, 0x1, UP0 ;  /* 0x000000013f087887 */ /* 0x000fe40008000000 */
[----:B------:R-:W-:-:S02]  /*1c00*/  USEL UR6, UR6, URZ, UP0 ;  /* 0x0000003f06067287 */ /* 0x000fc40008000000 */
[----:B------:R-:W-:Y:S02]  /*1c10*/  USEL UR7, UR7, URZ, UP1 ;  /* 0x0000003f07077287 */ /* 0x000fe40008800000 */
[----:B------:R-:W-:Y:S01]  /*1c20*/  LOP3.LUT R5, R5, UR8, RZ, 0x3c, !PT ;  /* 0x0000000805057c12 */ /* 0x000fe2000f8e3cff */
[----:B------:R-:W-:Y:S09]  /*1c30*/  @P1 BRA `(.L_x_25) ;  /* 0xfffffff800a41947 */ /* 0x000ff2000383ffff */
.L_x_18:
[----:B------:R-:W2:Y:S02]  /*1c40*/  LDC R0, c[0x0][0x28c] ;  /* 0x0000a300ff007b82 */ /* 0x000ea40000000800 */
[----:B--2---:R-:W-:-:S13]  /*1c50*/  ISETP.GE.AND P1, PT, R0, 0x1, PT ;  /* 0x000000010000780c */ /* 0x004fda0003f26270 */
[----:B------:R-:W-:Y:S05]  /*1c60*/  @!P1 BRA `(.L_x_26) ;  /* 0x0000000000489947 */ /* 0x000fea0003800000 */
[----:B------:R-:W-:Y:S05]  /*1c70*/  @!P0 BRA `(.L_x_27) ;  /* 0x0000000000048947 */ /* 0x000fea0003800000 */
[----:B------:R-:W-:Y:S01]  /*1c80*/  BPT.TRAP 0x1 ;  /* 0x000000040000795c */ /* 0x000fe20000300000 */
.L_x_27:
[----:B------:R-:W2:Y:S01]  /*1c90*/  S2UR UR7, SR_CgaCtaId ;  /* 0x00000000000779c3 */ /* 0x000ea20000008800 */
[----:B------:R-:W-:Y:S01]  /*1ca0*/  UISETP.LT.AND UP0, UPT, UR40, 0x1, UPT ;  /* 0x000000012800788c */ /* 0x000fe2000bf01270 */
[----:B------:R-:W-:-:S03]  /*1cb0*/  ISETP.GT.U32.AND P0, PT, R19, 0x1, PT ;  /* 0x000000011300780c */ /* 0x000fc60003f04070 */
[----:B------:R-:W-:-:S04]  /*1cc0*/  USEL UR6, UR40, 0x1, UP0 ;  /* 0x0000000128067887 */ /* 0x000fc80008000000 */
[----:B------:R-:W-:-:S04]  /*1cd0*/  UIADD3 UR6, UR39, UR40, -UR6 ;  /* 0x0000002827067290 */ /* 0x000fc8000fffe806 */
[----:B------:R-:W-:-:S04]  /*1ce0*/  UIMAD.WIDE.U32 UR4, UR6, -0x33333333, URZ ;  /* 0xcccccccd060478a5 */ /* 0x000fc8000f8e003f */
[----:B------:R-:W-:-:S03]  /*1cf0*/  USHF.R.U32.HI UR4, URZ, 0x2, UR5 ;  /* 0x000000023f047899 */ /* 0x000fc60008011605 */
[----:B------:R-:W-:Y:S01]  /*1d00*/  UMOV UR5, 0x400 ;  /* 0x0000040000057882 */ /* 0x000fe20000000000 */
[----:B------:R-:W-:Y:S02]  /*1d10*/  UIMAD UR6, UR4, -0x5, UR6 ;  /* 0xfffffffb040678a4 */ /* 0x000fe4000f8e0206 */
[----:B--2---:R-:W-:-:S04]  /*1d20*/  ULEA UR5, UR7, UR5, 0x18 ;  /* 0x0000000507057291 */ /* 0x004fc8000f8ec03f */
[----:B------:R-:W-:-:S04]  /*1d30*/  ULEA UR6, UR6, UR5, 0x3 ;  /* 0x0000000506067291 */ /* 0x000fc8000f8e183f */
[----:B------:R-:W-:-:S04]  /*1d40*/  UIADD3 UR6, UR6, 0x28, URZ ;  /* 0x0000002806067890 */ /* 0x000fc8000fffe03f */
[----:B------:R-:W-:-:S09]  /*1d50*/  UPRMT UR6, URZ, 0x654, UR6 ;  /* 0x000006543f067896 */ /* 0x000fd20008000006 */
[----:B------:R-:W-:Y:S01]  /*1d60*/  SYNCS.ARRIVE.TRANS64.RED.A1T0 RZ, [UR6], RZ ;  /* 0x000000ffffff79a7 */ /* 0x000fe20008100406 */
[----:B------:R-:W-:Y:S05]  /*1d70*/  @P0 BRA `(.L_x_26) ;  /* 0x0000000000040947 */ /* 0x000fea0003800000 */
[----:B------:R-:W-:Y:S01]  /*1d80*/  BPT.TRAP 0x1 ;  /* 0x000000040000795c */ /* 0x000fe20000300000 */
.L_x_26:
[----:B------:R-:W2:Y:S01]  /*1d90*/  LDC R6, c[0x0][0x288] ;  /* 0x0000a200ff067b82 */ /* 0x000ea20000000800 */
[----:B------:R-:W-:Y:S01]  /*1da0*/  LOP3.LUT R0, R22, 0x1, RZ, 0xc0, !PT ;  /* 0x0000000116007812 */ /* 0x000fe200078ec0ff */
[----:B------:R-:W-:Y:S01]  /*1db0*/  IMAD.SHL.U32 R11, R90, 0x40, RZ ;  /* 0x000000405a0b7824 */ /* 0x000fe200078e00ff */
[----:B01----:R-:W-:Y:S01]  /*1dc0*/  SHF.R.U32.HI R3, RZ, 0x2, R18 ;  /* 0x00000002ff037819 */ /* 0x003fe20000011612 */
[----:B------:R-:W-:Y:S01]  /*1dd0*/  UIADD3 UR39, UR40, UR39, URZ ;  /* 0x0000002728277290 */ /* 0x000fe2000fffe03f */
[----:B------:R-:W-:Y:S01]  /*1de0*/  LOP3.LUT R4, R18, 0x60, RZ, 0xc0, !PT ;  /* 0x0000006012047812 */ /* 0x000fe200078ec0ff */
[----:B------:R-:W-:Y:S01]  /*1df0*/  IMAD.SHL.U32 R8, R0, 0x40, RZ ;  /* 0x0000004000087824 */ /* 0x000fe200078e00ff */
[----:B------:R-:W-:Y:S01]  /*1e00*/  LOP3.LUT R5, R18, 0x3, RZ, 0xc0, !PT ;  /* 0x0000000312057812 */ /* 0x000fe200078ec0ff */
[----:B------:R-:W-:Y:S01]  /*1e10*/  UISETP.GT.U32.AND UP0, UPT, UR39, 0x4, UPT ;  /* 0x000000042700788c */ /* 0x000fe2000bf04070 */
[----:B------:R-:W-:Y:S01]  /*1e20*/  LOP3.LUT R3, R3, 0x7, RZ, 0xc0, !PT ;  /* 0x0000000703037812 */ /* 0x000fe200078ec0ff */
[----:B------:R-:W-:Y:S01]  /*1e30*/  ULDC UR7, c[0x0][0x284] ;  /* 0x0000a10000077ab9 */ /* 0x000fe20000000800 */
[----:B------:R-:W-:Y:S01]  /*1e40*/  SHF.R.U32.HI R4, RZ, 0x1, R4 ;  /* 0x00000001ff047819 */ /* 0x000fe20000011604 */
[----:B------:R-:W-:Y:S01]  /*1e50*/  UISETP.LT.U32.AND UP0, UPT, UR40, 0x5, UP0 ;  /* 0x000000052800788c */ /* 0x000fe20008701070 */
[----:B------:R-:W-:Y:S01]  /*1e60*/  SHF.R.S32.HI R15, RZ, 0x1f, R23 ;  /* 0x0000001fff0f7819 */ /* 0x000fe20000011417 */
[----:B------:R-:W-:Y:S01]  /*1e70*/  UISETP.GE.U32.AND UP1, UPT, UR40, 0x5, UPT ;  /* 0x000000052800788c */ /* 0x000fe2000bf26070 */
[--C-:B------:R-:W-:Y:S01]  /*1e80*/  IADD3 R7, RZ, -R4, -R3.reuse ;  /* 0x80000004ff077210 */ /* 0x100fe20007ffe803 */
[----:B------:R-:W-:Y:S01]  /*1e90*/  ULDC.64 UR8, c[0x0][0x5d0] ;  /* 0x0001740000087ab9 */ /* 0x000fe20000000a00 */
[----:B------:R-:W-:Y:S01]  /*1ea0*/  LOP3.LUT R3, R8, 0x40, R3, 0xe2, !PT ;  /* 0x0000004008037812 */ /* 0x000fe200078ee203 */
[----:B------:R-:W-:Y:S01]  /*1eb0*/  IMAD.SHL.U32 R8, R18, 0x2, RZ ;  /* 0x0000000212087824 */ /* 0x000fe200078e00ff */
[----:B------:R-:W-:Y:S01]  /*1ec0*/  UIMAD.WIDE.U32 UR4, UR39, -0x33333333, URZ ;  /* 0xcccccccd270478a5 */ /* 0x000fe2000f8e003f */
[----:B------:R-:W-:Y:S01]  /*1ed0*/  IMAD R0, R0, -0x40, R7 ;  /* 0xffffffc000007824 */ /* 0x000fe200078e0207 */
[----:B------:R-:W-:-:S02]  /*1ee0*/  USEL UR6, URZ, 0x1, !UP0 ;  /* 0x000000013f067887 */ /* 0x000fc4000c000000 */
[----:B------:R-:W-:Y:S01]  /*1ef0*/  LOP3.LUT R8, R11, 0x6, R8, 0xf8, !PT ;  /* 0x000000060b087812 */ /* 0x000fe200078ef808 */
[----:B--2---:R-:W-:Y:S01]  /*1f00*/  IMAD R10, R5, -0x2, R6 ;  /* 0xfffffffe050a7824 */ /* 0x004fe200078e0206 */
[----:B------:R-:W-:Y:S01]  /*1f10*/  ISETP.GE.AND P0, PT, R11, R6, PT ;  /* 0x000000060b00720c */ /* 0x000fe20003f06270 */
[C---:B------:R-:W-:Y:S01]  /*1f20*/  IMAD.SHL.U32 R5, R100.reuse, 0x100, RZ ;  /* 0x0000010064057824 */ /* 0x040fe200078e00ff */
[----:B------:R-:W-:Y:S01]  /*1f30*/  SHF.R.S32.HI R9, RZ, 0x1f, R8 ;  /* 0x0000001fff097819 */ /* 0x000fe20000011408 */
[----:B------:R-:W-:Y:S01]  /*1f40*/  IMAD R6, R15, UR8, RZ ;  /* 0x000000080f067c24 */ /* 0x000fe2000f8e02ff */
[----:B------:R-:W-:Y:S01]  /*1f50*/  USHF.R.U32.HI UR4, URZ, 0x2, UR5 ;  /* 0x000000023f047899 */ /* 0x000fe20008011605 */
[----:B------:R-:W-:Y:S01]  /*1f60*/  IMAD.WIDE R100, R100, 0x100, RZ ;  /* 0x0000010064647825 */ /* 0x000fe200078e02ff */
[----:B------:R-:W-:Y:S01]  /*1f70*/  ISETP.GE.OR P0, PT, R5, UR7, P0 ;  /* 0x0000000705007c0c */ /* 0x000fe20008706670 */
[----:B------:R-:W-:Y:S02]  /*1f80*/  ULOP3.LUT UR38, UR38, UR6, URZ, 0x3c, !UPT ;  /* 0x0000000626267292 */ /* 0x000fe4000f8e3c3f */
[C---:B------:R-:W-:Y:S01]  /*1f90*/  IMAD R13, R23.reuse, UR9, R6 ;  /* 0x00000009170d7c24 */ /* 0x040fe2000f8e0206 */
[----:B------:R-:W-:Y:S01]  /*1fa0*/  LOP3.LUT R113, R100, R3, R4, 0xfe, !PT ;  /* 0x0000000364717212 */ /* 0x000fe200078efe04 */
[----:B------:R-:W-:Y:S01]  /*1fb0*/  IMAD.WIDE.U32 R6, R23, UR8, R8 ;  /* 0x0000000817067c25 */ /* 0x000fe2000f8e0008 */
[----:B------:R-:W-:Y:S01]  /*1fc0*/  UIMAD UR39, UR4, -0x5, UR39 ;  /* 0xfffffffb042778a4 */ /* 0x000fe2000f8e0227 */
[----:B------:R-:W-:Y:S01]  /*1fd0*/  IADD3 R3, -R5, UR7, R0 ;  /* 0x0000000705037c10 */ /* 0x000fe2000fffe100 */
[----:B------:R-:W-:Y:S01]  /*1fe0*/  @UP1 ULOP3.LUT UR38, UR38, 0x1, UR4, 0x78, !UPT ;  /* 0x0000000126261892 */ /* 0x000fe2000f8e7804 */
[----:B------:R-:W-:-:S02]  /*1ff0*/  IMAD.IADD R7, R7, 0x1, R13 ;  /* 0x0000000107077824 */ /* 0x000fc400078e020d */
[----:B------:R-:W-:Y:S02]  /*2000*/  IMAD.IADD R4, R10, 0x1, -R11 ;  /* 0x000000010a047824 */ /* 0x000fe400078e0a0b */
[----:B------:R-:W-:Y:S01]  /*2010*/  IMAD.MOV.U32 R0, RZ, RZ, -0x1 ;  /* 0xffffffffff007424 */ /* 0x000fe200078e00ff */
[----:B------:R-:W-:Y:S06]  /*2020*/  @P0 BRA `(.L_x_28) ;  /* 0x0000004800340947 */ /* 0x000fec0003800000 */
[----:B------:R-:W0:Y:S01]  /*2030*/  LDC.64 R10, c[0x0][0x5c8] ;  /* 0x00017200ff0a7b82 */ /* 0x000e220000000a00 */
[----:B-----5:R-:W-:Y:S01]  /*2040*/  FSETP.NEU.AND P1, PT, R89, RZ, PT ;  /* 0x000000ff5900720b */ /* 0x020fe20003f2d000 */
[----:B------:R-:W-:Y:S01]  /*2050*/  BSSY B0, `(.L_x_28) ;  /* 0x000048a000007945 */ /* 0x000fe20003800000 */
[----:B------:R-:W-:-:S04]  /*2060*/  ISETP.GT.AND P6, PT, R4, RZ, PT ;  /* 0x000000ff0400720c */ /* 0x000fc80003fc4270 */
[----:B------:R-:W-:Y:S01]  /*2070*/  ISETP.GT.AND P0, PT, R3, RZ, P6 ;  /* 0x000000ff0300720c */ /* 0x000fe20003704270 */
[-C--:B0-----:R-:W-:Y:S02]  /*2080*/  IMAD R12, R101, R10.reuse, RZ ;  /* 0x0000000a650c7224 */ /* 0x081fe400078e02ff */
[----:B------:R-:W-:-:S04]  /*2090*/  IMAD.WIDE.U32 R102, R113, R10, R6 ;  /* 0x0000000a71667225 */ /* 0x000fc800078e0006 */
[----:B------:R-:W-:-:S04]  /*20a0*/  IMAD R5, R113, R11, R12 ;  /* 0x0000000b71057224 */ /* 0x000fc800078e020c */
[----:B------:R-:W-:Y:S01]  /*20b0*/  IMAD.IADD R13, R103, 0x1, R5 ;  /* 0x00000001670d7824 */ /* 0x000fe200078e0205 */
[----:B------:R-:W-:Y:S06]  /*20c0*/  @!P1 BRA `(.L_x_29) ;  /* 0x0000003000949947 */ /* 0x000fec0003800000 */
[----:B------:R-:W0:Y:S01]  /*20d0*/  LDC.64 R92, c[0x0][0x5b8] ;  /* 0x00016e00ff5c7b82 */ /* 0x000e220000000a00 */
[----:B------:R-:W-:-:S07]  /*20e0*/  ULDC.64 UR4, c[0x0][0x5c0] ;  /* 0x0001700000047ab9 */ /* 0x000fce0000000a00 */
[----:B------:R-:W1:Y:S08]  /*20f0*/  LDC.64 R98, c[0x0][0x5b0] ;  /* 0x00016c00ff627b82 */ /* 0x000e700000000a00 */
[----:B------:R-:W2:Y:S01]  /*2100*/  LDC.64 R90, c[0x0][0x5a8] ;  /* 0x00016a00ff5a7b82 */ /* 0x000ea20000000a00 */
[-C--:B0-----:R-:W-:Y:S02]  /*2110*/  IMAD R6, R15, R92.reuse, RZ ;  /* 0x0000005c0f067224 */ /* 0x081fe400078e02ff */
[----:B------:R-:W-:-:S04]  /*2120*/  IMAD.WIDE.U32 R96, R23, R92, R8 ;  /* 0x0000005c17607225 */ /* 0x000fc800078e0008 */
[----:B------:R-:W-:Y:S02]  /*2130*/  IMAD R111, R23, R93, R6 ;  /* 0x0000005d176f7224 */ /* 0x000fe400078e0206 */
[-C--:B-1----:R-:W-:Y:S02]  /*2140*/  IMAD R6, R101, R98.reuse, RZ ;  /* 0x0000006265067224 */ /* 0x082fe400078e02ff */
[----:B------:R-:W-:Y:S02]  /*2150*/  IMAD.IADD R95, R97, 0x1, R111 ;  /* 0x00000001615f7824 */ /* 0x000fe400078e026f */
[----:B------:R-:W-:Y:S02]  /*2160*/  IMAD.MOV.U32 R94, RZ, RZ, R96 ;  /* 0x000000ffff5e7224 */ /* 0x000fe400078e0060 */
[C---:B------:R-:W-:Y:S02]  /*2170*/  IMAD R107, R113.reuse, R99, R6 ;  /* 0x00000063716b7224 */ /* 0x040fe400078e0206 */
[----:B------:R-:W-:-:S04]  /*2180*/  IMAD.WIDE.U32 R6, R113, R98, R94 ;  /* 0x0000006271067225 */ /* 0x000fc800078e005e */
[----:B------:R-:W-:Y:S01]  /*2190*/  IMAD.IADD R5, R7, 0x1, R107 ;  /* 0x0000000107057824 */ /* 0x000fe200078e026b */
[----:B--2---:R-:W-:-:S04]  /*21a0*/  LEA R14, P1, R6, R90, 0x2 ;  /* 0x0000005a060e7211 */ /* 0x004fc800078210ff */
[----:B------:R-:W-:-:S05]  /*21b0*/  LEA.HI.X R15, R6, R91, R5, 0x2, P1 ;  /* 0x0000005b060f7211 */ /* 0x000fca00008f1405 */
[----:B------:R-:W2:Y:S01]  /*21c0*/  @P0 LDG.E.LTC128B R5, desc[UR36][R14.64] ;  /* 0x000000240e050981 */ /* 0x000ea2000c1e1920 */
[----:B------:R-:W-:Y:S01]  /*21d0*/  LEA R12, P1, R102, UR4, 0x2 ;  /* 0x00000004660c7c11 */ /* 0x000fe2000f8210ff */
[----:B------:R-:W-:Y:S01]  /*21e0*/  IMAD.WIDE.U32 R6, R113, R98, R8 ;  /* 0x0000006271067225 */ /* 0x000fe200078e0008 */
[----:B------:R-:W-:Y:S01]  /*21f0*/  ISETP.GT.AND P4, PT, R4, 0x1, PT ;  /* 0x000000010400780c */ /* 0x000fe20003f84270 */
[----:B------:R-:W-:Y:S01]  /*2200*/  BSSY B1, `(.L_x_30) ;  /* 0x0000013000017945 */ /* 0x000fe20003800000 */
[----:B------:R-:W-:Y:S01]  /*2210*/  LEA.HI.X R13, R102, UR5, R13, 0x2, P1 ;  /* 0x00000005660d7c11 */ /* 0x000fe200088f140d */
[----:B------:R-:W-:Y:S01]  /*2220*/  IMAD.IADD R7, R107, 0x1, R7 ;  /* 0x000000016b077824 */ /* 0x000fe200078e0207 */
[----:B------:R-:W-:Y:S01]  /*2230*/  ISETP.GT.AND P1, PT, R3, RZ, P4 ;  /* 0x000000ff0300720c */ /* 0x000fe20002724270 */
[C---:B------:R-:W-:Y:S01]  /*2240*/  IMAD.SHL.U32 R102, R98.reuse, 0x8, RZ ;  /* 0x0000000862667824 */ /* 0x040fe200078e00ff */
[----:B------:R-:W-:Y:S02]  /*2250*/  SHF.L.U64.HI R103, R98, 0x3, R99 ;  /* 0x0000000362677819 */ /* 0x000fe40000010263 */
[----:B------:R-:W-:-:S02]  /*2260*/  P2R R105, PR, RZ, 0x10 ;  /* 0x00000010ff697803 */ /* 0x000fc40000000000 */
[----:B--2---:R-:W-:-:S05]  /*2270*/  LOP3.LUT R20, R5, 0xffffe000, RZ, 0xc0, !PT ;  /* 0xffffe00005147812 */ /* 0x004fca00078ec0ff */
[----:B------:R-:W-:Y:S01]  /*2280*/  FMUL R93, R20, R89 ;  /* 0x00000059145d7220 */ /* 0x000fe20000400000 */
[----:B------:R-:W-:-:S04]  /*2290*/  IMAD.WIDE.U32 R20, R23, R92, R6 ;  /* 0x0000005c17147225 */ /* 0x000fc800078e0006 */
[----:B------:R-:W-:Y:S01]  /*22a0*/  FFMA R93, R56, R88, R93 ;  /* 0x00000058385d7223 */ /* 0x000fe2000000005d */
[----:B------:R-:W-:Y:S01]  /*22b0*/  IMAD.IADD R7, R111, 0x1, R21 ;  /* 0x000000016f077824 */ /* 0x000fe200078e0215 */
[----:B------:R-:W-:-:S03]  /*22c0*/  LEA R6, P2, R20, R90, 0x2 ;  /* 0x0000005a14067211 */ /* 0x000fc600078410ff */
[----:B------:R-:W-:Y:S02]  /*22d0*/  F2FP.TF32.F32.PACK_B R93, R93 ;  /* 0x0000005dff5d723e */ /* 0x000fe400024050ff */
[----:B------:R-:W-:Y:S01]  /*22e0*/  LEA.HI.X R7, R20, R91, R7, 0x2, P2 ;  /* 0x0000005b14077211 */ /* 0x000fe200010f1407 */
[----:B------:R-:W-:Y:S02]  /*22f0*/  IMAD.WIDE.U32 R20, R113, R98, R102 ;  /* 0x0000006271147225 */ /* 0x000fe400078e0066 */
[----:B------:R0:W-:Y:S01]  /*2300*/  @P0 STG.E desc[UR36][R12.64], R93 ;  /* 0x0000005d0c000986 */ /* 0x0001e2000c101924 */
[----:B------:R-:W-:Y:S05]  /*2310*/  @!P1 BRA `(.L_x_31) ;  /* 0x0000000000049947 */ /* 0x000fea0003800000 */
[----:B------:R1:W5:Y:S02]  /*2320*/  LDG.E.LTC128B R5, desc[UR36][R6.64+0x4] ;  /* 0x0000042406057981 */ /* 0x000364000c1e1920 */
.L_x_31:
[----:B------:R-:W-:Y:S05]  /*2330*/  BSYNC B1 ;  /* 0x0000000000017941 */ /* 0x000fea0003800000 */
.L_x_30:
[----:B-----5:R-:W-:Y:S01]  /*2340*/  LOP3.LUT R14, R5, 0xffffe000, RZ, 0xc0, !PT ;  /* 0xffffe000050e7812 */ /* 0x020fe200078ec0ff */
[----:B------:R-:W-:Y:S01]  /*2350*/  IMAD.IADD R107, R107, 0x1, R21 ;  /* 0x000000016b6b7824 */ /* 0x000fe200078e0215 */
[----:B------:R-:W-:Y:S01]  /*2360*/  IADD3 R15, P2, R96, R20, RZ ;  /* 0x00000014600f7210 */ /* 0x000fe20007f5e0ff */
[----:B0-----:R-:W-:Y:S01]  /*2370*/  IMAD.MOV.U32 R93, RZ, RZ, R5 ;  /* 0x000000ffff5d7224 */ /* 0x001fe200078e0005 */
[----:B------:R-:W-:Y:S01]  /*2380*/  ISETP.GT.AND P0, PT, R3, 0x8, P6 ;  /* 0x000000080300780c */ /* 0x000fe20003704270 */
[----:B------:R-:W-:Y:S02]  /*2390*/  FMUL R14, R14, R89 ;  /* 0x000000590e0e7220 */ /* 0x000fe40000400000 */
[----:B------:R-:W-:Y:S02]  /*23a0*/  IMAD.X R56, R107, 0x1, R95, P2 ;  /* 0x000000016b387824 */ /* 0x000fe400010e065f */
[----:B------:R-:W-:Y:S01]  /*23b0*/  FFMA R115, R57, R88, R14 ;  /* 0x0000005839737223 */ /* 0x000fe2000000000e */
[----:B------:R-:W-:-:S04]  /*23c0*/  LEA R14, P2, R15, R90, 0x2 ;  /* 0x0000005a0f0e7211 */ /* 0x000fc800078410ff */
[----:B------:R-:W-:Y:S02]  /*23d0*/  F2FP.TF32.F32.PACK_B R115, R115 ;  /* 0x00000073ff73723e */ /* 0x000fe400024050ff */
[----:B------:R-:W-:-:S03]  /*23e0*/  LEA.HI.X R15, R15, R91, R56, 0x2, P2 ;  /* 0x0000005b0f0f7211 */ /* 0x000fc600010f1438 */
[----:B------:R0:W-:Y:S04]  /*23f0*/  @P1 STG.E desc[UR36][R12.64+0x4], R115 ;  /* 0x000004730c001986 */ /* 0x0001e8000c101924 */
[----:B------:R2:W3:Y:S01]  /*2400*/  @P0 LDG.E.LTC128B R93, desc[UR36][R14.64] ;  /* 0x000000240e5d0981 */ /* 0x0004e2000c1e1920 */
[----:B------:R-:W-:Y:S01]  /*2410*/  IADD3 R56, P1, R8, R20, RZ ;  /* 0x0000001408387210 */ /* 0x000fe20007f3e0ff */
[----:B------:R-:W-:Y:S01]  /*2420*/  BSSY B1, `(.L_x_32) ;  /* 0x0000012000017945 */ /* 0x000fe20003800000 */
[----:B------:R-:W-:-:S03]  /*2430*/  SHF.L.U64.HI R109, R10, 0x5, R11 ;  /* 0x000000050a6d7819 */ /* 0x000fc6000001020b */
[----:B------:R-:W-:Y:S01]  /*2440*/  IMAD.X R57, R9, 0x1, R107, P1 ;  /* 0x0000000109397824 */ /* 0x000fe200008e066b */
[----:B------:R-:W-:Y:S01]  /*2450*/  ISETP.GT.AND P1, PT, R3, 0x8, P4 ;  /* 0x000000080300780c */ /* 0x000fe20002724270 */
[----:B------:R-:W-:Y:S02]  /*2460*/  IMAD.SHL.U32 R107, R10, 0x20, RZ ;  /* 0x000000200a6b7824 */ /* 0x000fe400078e00ff */
[----:B------:R-:W-:-:S03]  /*2470*/  IMAD.WIDE.U32 R56, R23, R92, R56 ;  /* 0x0000005c17387225 */ /* 0x000fc600078e0038 */
[----:B--2---:R-:W-:Y:S02]  /*2480*/  LEA R14, P3, R56, R90, 0x2 ;  /* 0x0000005a380e7211 */ /* 0x004fe400078610ff */
[----:B---3--:R-:W-:-:S05]  /*2490*/  LOP3.LUT R20, R93, 0xffffe000, RZ, 0xc0, !PT ;  /* 0xffffe0005d147812 */ /* 0x008fca00078ec0ff */
[----:B------:R-:W-:Y:S01]  /*24a0*/  FMUL R5, R20, R89 ;  /* 0x0000005914057220 */ /* 0x000fe20000400000 */
[----:B------:R-:W-:-:S03]  /*24b0*/  IADD3 R20, P2, R107, R12, RZ ;  /* 0x0000000c6b147210 */ /* 0x000fc60007f5e0ff */
[----:B------:R-:W-:Y:S01]  /*24c0*/  FFMA R117, R58, R88, R5 ;  /* 0x000000583a757223 */ /* 0x000fe20000000005 */
[----:B------:R-:W-:Y:S02]  /*24d0*/  IMAD.IADD R5, R111, 0x1, R57 ;  /* 0x000000016f057824 */ /* 0x000fe400078e0239 */
[----:B------:R-:W-:Y:S02]  /*24e0*/  IMAD.X R21, R109, 0x1, R13, P2 ;  /* 0x000000016d157824 */ /* 0x000fe400010e060d */
[----:B------:R-:W-:Y:S02]  /*24f0*/  F2FP.TF32.F32.PACK_B R117, R117 ;  /* 0x00000075ff75723e */ /* 0x000fe400024050ff */
[----:B------:R-:W-:-:S03]  /*2500*/  LEA.HI.X R15, R56, R91, R5, 0x2, P3 ;  /* 0x0000005b380f7211 */ /* 0x000fc600018f1405 */
[----:B------:R0:W-:Y:S01]  /*2510*/  @P0 STG.E desc[UR36][R20.64], R117 ;  /* 0x0000007514000986 */ /* 0x0001e2000c101924 */
[----:B------:R-:W-:Y:S05]  /*2520*/  @!P1 BRA `(.L_x_33) ;  /* 0x0000000000049947 */ /* 0x000fea0003800000 */
[----:B------:R2:W5:Y:S02]  /*2530*/  LDG.E.LTC128B R93, desc[UR36][R14.64+0x4] ;  /* 0x000004240e5d7981 */ /* 0x000564000c1e1920 */
.L_x_33:
[----:B------:R-:W-:Y:S05]  /*2540*/  BSYNC B1 ;  /* 0x0000000000017941 */ /* 0x000fea0003800000 */
.L_x_32:
[----:B-----5:R-:W-:Y:S01]  /*2550*/  LOP3.LUT R56, R93, 0xffffe000, RZ, 0xc0, !PT ;  /* 0xffffe0005d387812 */ /* 0x020fe200078ec0ff */
[----:B------:R-:W-:Y:S01]  /*2560*/  BSSY B1, `(.L_x_34) ;  /* 0x000000c000017945 */ /* 0x000fe20003800000 */
[----:B------:R-:W-:Y:S01]  /*2570*/  ISETP.GT.AND P4, PT, R4, 0x8, PT ;  /* 0x000000080400780c */ /* 0x000fe20003f84270 */
[----:B------:R-:W-:Y:S02]  /*2580*/  IMAD.SHL.U32 R5, R10, 0x200, RZ ;  /* 0x000002000a057824 */ /* 0x000fe400078e00ff */
[----:B------:R-:W-:Y:S01]  /*2590*/  FMUL R56, R56, R89 ;  /* 0x0000005938387220 */ /* 0x000fe20000400000 */
[----:B------:R-:W-:Y:S02]  /*25a0*/  ISETP.GT.AND P0, PT, R3, RZ, P4 ;  /* 0x000000ff0300720c */ /* 0x000fe40002704270 */
[----:B------:R-:W-:Y:S01]  /*25b0*/  P2R R106, PR, RZ, 0x10 ;  /* 0x00000010ff6a7803 */ /* 0x000fe20000000000 */
[----:B------:R-:W-:Y:S01]  /*25c0*/  FFMA R59, R59, R88, R56 ;  /* 0x000000583b3b7223 */ /* 0x000fe20000000038 */
[----:B------:R-:W-:-:S04]  /*25d0*/  IMAD.MOV.U32 R56, RZ, RZ, R93 ;  /* 0x000000ffff387224 */ /* 0x000fc800078e005d */
[----:B------:R-:W-:-:S05]  /*25e0*/  F2FP.TF32.F32.PACK_B R59, R59 ;  /* 0x0000003bff3b723e */ /* 0x000fca00024050ff */
[----:B------:R3:W-:Y:S01]  /*25f0*/  @P1 STG.E desc[UR36][R20.64+0x4], R59 ;  /* 0x0000043b14001986 */ /* 0x0007e2000c101924 */
[----:B------:R-:W-:Y:S05]  /*2600*/  @!P0 BRA `(.L_x_35) ;  /* 0x0000000000048947 */ /* 0x000fea0003800000 */
[----:B------:R4:W5:Y:S02]  /*2610*/  LDG.E.LTC128B R56, desc[UR36][R6.64+0x20] ;  /* 0x0000202406387981 */ /* 0x000964000c1e1920 */
.L_x_35:
[----:B------:R-:W-:Y:S05]  /*2620*/  BSYNC B1 ;  /* 0x0000000000017941 */ /* 0x000fea0003800000 */
.L_x_34:
[----:B-----5:R-:W-:Y:S01]  /*2630*/  LOP3.LUT R58, R56, 0xffffe000, RZ, 0xc0, !PT ;  /* 0xffffe000383a7812 */ /* 0x020fe200078ec0ff */
[----:B------:R-:W-:Y:S01]  /*2640*/  BSSY B1, `(.L_x_36) ;  /* 0x000000d000017945 */ /* 0x000fe20003800000 */
[----:B------:R-:W-:Y:S02]  /*2650*/  SHF.L.U64.HI R93, R10, 0x9, R11 ;  /* 0x000000090a5d7819 */ /* 0x000fe4000001020b */
[----:B------:R-:W-:Y:S01]  /*2660*/  IADD3 R10, P1, P2, R5, R12, R107 ;  /* 0x0000000c050a7210 */ /* 0x000fe20007a3e06b */
[----:B------:R-:W-:Y:S01]  /*2670*/  FMUL R57, R58, R89 ;  /* 0x000000593a397220 */ /* 0x000fe20000400000 */
[----:B------:R-:W-:Y:S02]  /*2680*/  ISETP.GT.AND P3, PT, R4, 0x9, PT ;  /* 0x000000090400780c */ /* 0x000fe40003f64270 */
[----:B------:R-:W-:Y:S01]  /*2690*/  IADD3.X R11, R93, R13, R109, P1, P2 ;  /* 0x0000000d5d0b7210 */ /* 0x000fe20000fe446d */
[----:B------:R-:W-:Y:S01]  /*26a0*/  FFMA R57, R60, R88, R57 ;  /* 0x000000583c397223 */ /* 0x000fe20000000039 */
[----:B------:R-:W-:-:S02]  /*26b0*/  ISETP.GT.AND P1, PT, R3, RZ, P3 ;  /* 0x000000ff0300720c */ /* 0x000fc40001f24270 */
[----:B------:R-:W-:Y:S02]  /*26c0*/  P2R R107, PR, RZ, 0x8 ;  /* 0x00000008ff6b7803 */ /* 0x000fe40000000000 */
[----:B------:R-:W-:-:S05]  /*26d0*/  F2FP.TF32.F32.PACK_B R57, R57 ;  /* 0x00000039ff39723e */ /* 0x000fca00024050ff */
[----:B------:R0:W-:Y:S04]  /*26e0*/  @P0 STG.E desc[UR36][R12.64+0x20], R57 ;  /* 0x000020390c000986 */ /* 0x0001e8000c101924 */
[----:B------:R-:W-:Y:S05]  /*26f0*/  @!P1 BRA `(.L_x_37) ;  /* 0x0000000000049947 */ /* 0x000fea0003800000 */
[----:B------:R0:W5:Y:S02]  /*2700*/  LDG.E.LTC128B R56, desc[UR36][R6.64+0x24] ;  /* 0x0000242406387981 */ /* 0x000164000c1e1920 */
.L_x_37:
[----:B------:R-:W-:Y:S05]  /*2710*/  BSYNC B1 ;  /* 0x0000000000017941 */ /* 0x000fea0003800000 */
.L_x_36:
[----:B-----5:R-:W-:Y:S01]  /*2720*/  LOP3.LUT R58, R56, 0xffffe000, RZ, 0xc0, !PT ;  /* 0xffffe000383a7812 */ /* 0x020fe200078ec0ff */
[----:B------:R-:W-:Y:S01]  /*2730*/  BSSY B1, `(.L_x_38) ;  /* 0x0000008000017945 */ /* 0x000fe20003800000 */
[----:B------:R-:W-:-:S03]  /*2740*/  ISETP.GT.AND P0, PT, R3, 0x8, P4 ;  /* 0x000000080300780c */ /* 0x000fc60002704270 */
[----:B------:R-:W-:-:S04]  /*2750*/  FMUL R58, R58, R89 ;  /* 0x000000593a3a7220 */ /* 0x000fc80000400000 */
[----:B------:R-:W-:-:S05]  /*2760*/  FFMA R61, R61, R88, R58 ;  /* 0x000000583d3d7223 */ /* 0x000fca000000003a */
[----:B------:R-:W-:-:S05]  /*2770*/  F2FP.TF32.F32.PACK_B R61, R61 ;  /* 0x0000003dff3d723e */ /* 0x000fca00024050ff */
[----:B------:R0:W-:Y:S01]  /*2780*/  @P1 STG.E desc[UR36][R12.64+0x24], R61 ;  /* 0x0000243d0c001986 */ /* 0x0001e2000c101924 */
[----:B------:R-:W-:Y:S05]  /*2790*/  @!P0 BRA `(.L_x_39) ;  /* 0x0000000000048947 */ /* 0x000fea0003800000 */
[----:B------:R0:W5:Y:S02]  /*27a0*/  LDG.E.LTC128B R56, desc[UR36][R14.64+0x20] ;  /* 0x000020240e387981 */ /* 0x000164000c1e1920 */
.L_x_39:
[----:B------:R-:W-:Y:S05]  /*27b0*/  BSYNC B1 ;  /* 0x0000000000017941 */ /* 0x000fea0003800000 */
.L_x_38:
[----:B-----5:R-:W-:Y:S01]  /*27c0*/  LOP3.LUT R58, R56, 0xffffe000, RZ, 0xc0, !PT ;  /* 0xffffe000383a7812 */ /* 0x020fe200078ec0ff */
[----:B------:R-:W-:Y:S01]  /*27d0*/  BSSY B1, `(.L_x_40) ;  /* 0x0000008000017945 */ /* 0x000fe20003800000 */
[----:B------:R-:W-:-:S03]  /*27e0*/  ISETP.GT.AND P1, PT, R3, 0x8, P3 ;  /* 0x000000080300780c */ /* 0x000fc60001f24270 */
[----:B0-----:R-:W-:-:S04]  /*27f0*/  FMUL R57, R58, R89 ;  /* 0x000000593a397220 */ /* 0x001fc80000400000 */
[----:B------:R-:W-:-:S05]  /*2800*/  FFMA R57, R62, R88, R57 ;  /* 0x000000583e397223 */ /* 0x000fca0000000039 */
[----:B------:R-:W-:-:S05]  /*2810*/  F2FP.TF32.F32.PACK_B R57, R57 ;  /* 0x00000039ff39723e */ /* 0x000fca00024050ff */
[----:B------:R0:W-:Y:S01]  /*2820*/  @P0 STG.E desc[UR36][R20.64+0x20], R57 ;  /* 0x0000203914000986 */ /* 0x0001e2000c101924 */
[----:B------:R-:W-:Y:S05]  /*2830*/  @!P1 BRA `(.L_x_41) ;  /* 0x0000000000049947 */ /* 0x000fea0003800000 */
[----:B------:R0:W5:Y:S02]  /*2840*/  LDG.E.LTC128B R56, desc[UR36][R14.64+0x24] ;  /* 0x000024240e387981 */ /* 0x000164000c1e1920 */
.L_x_41:
[----:B------:R-:W-:Y:S05]  /*2850*/  BSYNC B1 ;  /* 0x0000000000017941 */ /* 0x000fea0003800000 */
.L_x_40:
[----:B-----5:R-:W-:Y:S01]  /*2860*/  LOP3.LUT R58, R56, 0xffffe000, RZ, 0xc0, !PT ;  /* 0xffffe000383a7812 */ /* 0x020fe200078ec0ff */
[----:B------:R-:W-:Y:S01]  /*2870*/  BSSY B1, `(.L_x_42) ;  /* 0x000000d000017945 */ /* 0x000fe20003800000 */
[----:B------:R-:W-:Y:S01]  /*2880*/  IADD3 R113, P0, R113, 0x80, RZ ;  /* 0x0000008071717810 */ /* 0x000fe20007f1e0ff */
[----:B------:R-:W-:Y:S01]  /*2890*/  IMAD.MOV.U32 R100, RZ, RZ, R56 ;  /* 0x000000ffff647224 */ /* 0x000fe200078e0038 */
[----:B------:R-:W-:Y:S01]  /*28a0*/  ISETP.GT.AND P2, PT, R4, 0x10, PT ;  /* 0x000000100400780c */ /* 0x000fe20003f44270 */
[----:B------:R-:W-:Y:S02]  /*28b0*/  FMUL R58, R58, R89 ;  /* 0x000000593a3a7220 */ /* 0x000fe40000400000 */
[----:B0-----:R-:W-:Y:S01]  /*28c0*/  IMAD.X R57, RZ, RZ, R101, P0 ;  /* 0x000000ffff397224 */ /* 0x001fe200000e0665 */
[----:B------:R-:W-:Y:S01]  /*28d0*/  ISETP.GT.AND P0, PT, R3, RZ, P2 ;  /* 0x000000ff0300720c */ /* 0x000fe20001704270 */
[----:B------:R-:W-:Y:S01]  /*28e0*/  FFMA R63, R63, R88, R58 ;  /* 0x000000583f3f7223 */ /* 0x000fe2000000003a */
[----:B------:R-:W-:-:S04]  /*28f0*/  P2R R101, PR, RZ, 0x4 ;  /* 0x00000004ff657803 */ /* 0x000fc80000000000 */
[----:B------:R-:W-:-:S05]  /*2900*/  F2FP.TF32.F32.PACK_B R63, R63 ;  /* 0x0000003fff3f723e */ /* 0x000fca00024050ff */
[----:B------:R0:W-:Y:S02]  /*2910*/  @P1 STG.E desc[UR36][R20.64+0x24], R63 ;  /* 0x0000243f14001986 */ /* 0x0001e4000c101924 */
[----:B------:R-:W-:Y:S05]  /*2920*/  @!P0 BRA `(.L_x_43) ;  /* 0x0000000000048947 */ /* 0x000fea0003800000 */
[----:B------:R0:W5:Y:S02]  /*2930*/  LDG.E.LTC128B R100, desc[UR36][R6.64+0x40] ;  /* 0x0000402406647981 */ /* 0x000164000c1e1920 */
.L_x_43:
[----:B------:R-:W-:Y:S05]  /*2940*/  BSYNC B1 ;  /* 0x0000000000017941 */ /* 0x000fea0003800000 */
.L_x_42:
[----:B-----5:R-:W-:Y:S01]  /*2950*/  LOP3.LUT R56, R100, 0xffffe000, RZ, 0xc0, !PT ;  /* 0xffffe00064387812 */ /* 0x020fe200078ec0ff */
[-C--:B------:R-:W-:Y:S01]  /*2960*/  IMAD R58, R57, R98.reuse, RZ ;  /* 0x00000062393a7224 */ /* 0x080fe200078e02ff */
[----:B------:R-:W-:Y:S01]  /*2970*/  ISETP.GT.AND P1, PT, R4, 0x11, PT ;  /* 0x000000110400780c */ /* 0x000fe20003f24270 */
[C---:B0-----:R-:W-:Y:S01]  /*2980*/  IMAD.WIDE.U32 R62, R113.reuse, R98, R102 ;  /* 0x00000062713e7225 */ /* 0x041fe200078e0066 */
[----:B------:R-:W-:Y:S03]  /*2990*/  BSSY B1, `(.L_x_44) ;  /* 0x000001f000017945 */ /* 0x000fe60003800000 */
[----:B------:R-:W-:Y:S01]  /*29a0*/  FMUL R57, R56, R89 ;  /* 0x0000005938397220 */ /* 0x000fe20000400000 */
[----:B------:R-:W-:-:S03]  /*29b0*/  IMAD R99, R113, R99, R58 ;  /* 0x0000006371637224 */ /* 0x000fc600078e023a */
[----:B------:R-:W-:Y:S01]  /*29c0*/  FFMA R97, R64, R88, R57 ;  /* 0x0000005840617223 */ /* 0x000fe20000000039 */
[----:B---3--:R-:W-:-:S04]  /*29d0*/  IMAD.WIDE.U32 R58, R113, R98, R8 ;  /* 0x00000062713a7225 */ /* 0x008fc800078e0008 */
[----:B------:R-:W-:Y:S01]  /*29e0*/  F2FP.TF32.F32.PACK_B R97, R97 ;  /* 0x00000061ff61723e */ /* 0x000fe200024050ff */
[----:B------:R-:W-:Y:S02]  /*29f0*/  IMAD.IADD R59, R99, 0x1, R59 ;  /* 0x00000001633b7824 */ /* 0x000fe400078e023b */
[----:B------:R-:W-:Y:S02]  /*2a00*/  IMAD.WIDE.U32 R56, R113, R98, R94 ;  /* 0x0000006271387225 */ /* 0x000fe400078e005e */
[----:B------:R0:W-:Y:S02]  /*2a10*/  @P0 STG.E desc[UR36][R12.64+0x40], R97 ;  /* 0x000040610c000986 */ /* 0x0001e4000c101924 */
[----:B------:R-:W-:Y:S01]  /*2a20*/  IMAD.WIDE.U32 R60, R23, R92, R58 ;  /* 0x0000005c173c7225 */ /* 0x000fe200078e003a */
[----:B------:R-:W-:-:S03]  /*2a30*/  LEA R58, P0, R56, R90, 0x2 ;  /* 0x0000005a383a7211 */ /* 0x000fc600078010ff */
[----:B------:R-:W-:Y:S02]  /*2a40*/  IMAD.IADD R57, R57, 0x1, R99 ;  /* 0x0000000139397824 */ /* 0x000fe400078e0263 */
[----:B------:R-:W-:-:S03]  /*2a50*/  IMAD.IADD R99, R99, 0x1, R63 ;  /* 0x0000000163637824 */ /* 0x000fc600078e023f */
[----:B------:R-:W-:Y:S01]  /*2a60*/  LEA.HI.X R59, R56, R91, R57, 0x2, P0 ;  /* 0x0000005b383b7211 */ /* 0x000fe200000f1439 */
[----:B------:R-:W-:Y:S01]  /*2a70*/  IMAD.IADD R57, R111, 0x1, R61 ;  /* 0x000000016f397824 */ /* 0x000fe200078e023d */
[----:B------:R-:W-:-:S04]  /*2a80*/  LEA R56, P0, R60, R90, 0x2 ;  /* 0x0000005a3c387211 */ /* 0x000fc800078010ff */
[----:B------:R-:W-:Y:S02]  /*2a90*/  LEA.HI.X R57, R60, R91, R57, 0x2, P0 ;  /* 0x0000005b3c397211 */ /* 0x000fe400000f1439 */
[----:B------:R-:W-:-:S05]  /*2aa0*/  IADD3 R96, P0, R96, R62, RZ ;  /* 0x0000003e60607210 */ /* 0x000fca0007f1e0ff */
[----:B------:R-:W-:Y:S01]  /*2ab0*/  IMAD.X R94, R99, 0x1, R95, P0 ;  /* 0x00000001635e7824 */ /* 0x000fe200000e065f */
[----:B------:R-:W-:-:S05]  /*2ac0*/  IADD3 R62, P0, R8, R62, RZ ;  /* 0x0000003e083e7210 */ /* 0x000fca0007f1e0ff */
[----:B------:R-:W-:Y:S01]  /*2ad0*/  IMAD.X R63, R9, 0x1, R99, P0 ;  /* 0x00000001093f7824 */ /* 0x000fe200000e0663 */
[----:B------:R-:W-:Y:S01]  /*2ae0*/  LEA R60, P0, R96, R90, 0x2 ;  /* 0x0000005a603c7211 */ /* 0x000fe200078010ff */
[----:B------:R-:W-:-:S03]  /*2af0*/  IMAD.WIDE.U32 R62, R23, R92, R62 ;  /* 0x0000005c173e7225 */ /* 0x000fc600078e003e */
[----:B------:R-:W-:Y:S01]  /*2b00*/  LEA.HI.X R61, R96, R91, R94, 0x2, P0 ;  /* 0x0000005b603d7211 */ /* 0x000fe200000f145e */
[----:B------:R-:W-:Y:S01]  /*2b10*/  IMAD.IADD R9, R111, 0x1, R63 ;  /* 0x000000016f097824 */ /* 0x000fe200078e023f */
[----:B------:R-:W-:-:S04]  /*2b20*/  LEA R8, P0, R62, R90, 0x2 ;  /* 0x0000005a3e087211 */ /* 0x000fc800078010ff */
[----:B------:R-:W-:Y:S02]  /*2b30*/  LEA.HI.X R9, R62, R91, R9, 0x2, P0 ;  /* 0x0000005b3e097211 */ /* 0x000fe400000f1409 */
[----:B------:R-:W-:Y:S02]  /*2b40*/  ISETP.GT.AND P0, PT, R3, RZ, P1 ;  /* 0x000000ff0300720c */ /* 0x000fe40000f04270 */
[----:B------:R-:W-:-:S11]  /*2b50*/  P2R R91, PR, RZ, 0x2 ;  /* 0x00000002ff5b7803 */ /* 0x000fd60000000000 */
[----:B0-----:R-:W-:Y:S05]  /*2b60*/  @!P0 BRA `(.L_x_45) ;  /* 0x0000000000048947 */ /* 0x001fea0003800000 */
[----:B------:R0:W5:Y:S02]  /*2b70*/  LDG.E.LTC128B R100, desc[UR36][R6.64+0x44] ;  /* 0x0000442406647981 */ /* 0x000164000c1e1920 */
.L_x_45:
[----:B------:R-:W-:Y:S05]  /*2b80*/  BSYNC B1 ;  /* 0x0000000000017941 */ /* 0x000fea0003800000 */
.L_x_44:
[----:B-----5:R-:W-:Y:S01]  /*2b90*/  LOP3.LUT R62, R100, 0xffffe000, RZ, 0xc0, !PT ;  /* 0xffffe000643e7812 */ /* 0x020fe200078ec0ff */
[----:B------:R-:W-:Y:S04]  /*2ba0*/  BSSY B1, `(.L_x_46) ;  /* 0x0000008000017945 */ /* 0x000fe80003800000 */
[----:B------:R-:W-:-:S04]  /*2bb0*/  FMUL R62, R62, R89 ;  /* 0x000000593e3e7220 */ /* 0x000fc80000400000 */
[----:B------:R-:W-:-:S05]  /*2bc0*/  FFMA R65, R65, R88, R62 ;  /* 0x0000005841417223 */ /* 0x000fca000000003e */
[----:B------:R-:W-:-:S05]  /*2bd0*/  F2FP.TF32.F32.PACK_B R65, R65 ;  /* 0x00000041ff41723e */ /* 0x000fca00024050ff */
[----:B------:R3:W-:Y:S01]  /*2be0*/  @P0 STG.E desc[UR36][R12.64+0x44], R65 ;  /* 0x000044410c000986 */ /* 0x0007e2000c101924 */
[----:B------:R-:W-:-:S13]  /*2bf0*/  ISETP.GT.AND P0, PT, R3, 0x8, P2 ;  /* 0x000000080300780c */ /* 0x000fda0001704270 */
[----:B---3--:R-:W-:Y:S05]  /*2c00*/  @!P0 BRA `(.L_x_47) ;  /* 0x0000000000048947 */ /* 0x008fea0003800000 */
[----:B------:R3:W5:Y:S02]  /*2c10*/  LDG.E.LTC128B R100, desc[UR36][R14.64+0x40] ;  /* 0x000040240e647981 */ /* 0x000764000c1e1920 */
.L_x_47:
[----:B------:R-:W-:Y:S05]  /*2c20*/  BSYNC B1 ;  /* 0x0000000000017941 */ /* 0x000fea0003800000 */
.L_x_46:
[----:B-----5:R-:W-:Y:S01]  /*2c30*/  LOP3.LUT R62, R100, 0xffffe000, RZ, 0xc0, !PT ;  /* 0xffffe000643e7812 */ /* 0x020fe200078ec0ff */
[----:B------:R-:W-:Y:S04]  /*2c40*/  BSSY B1, `(.L_x_48) ;  /* 0x0000008000017945 */ /* 0x000fe80003800000 */
[----:B------:R-:W-:-:S04]  /*2c50*/  FMUL R23, R62, R89 ;  /* 0x000000593e177220 */ /* 0x000fc80000400000 */
[----:B------:R-:W-:-:S05]  /*2c60*/  FFMA R23, R66, R88, R23 ;  /* 0x0000005842177223 */ /* 0x000fca0000000017 */
[----:B------:R-:W-:-:S05]  /*2c70*/  F2FP.TF32.F32.PACK_B R23, R23 ;  /* 0x00000017ff17723e */ /* 0x000fca00024050ff */
[----:B------:R0:W-:Y:S01]  /*2c80*/  @P0 STG.E desc[UR36][R20.64+0x40], R23 ;  /* 0x0000401714000986 */ /* 0x0001e2000c101924 */
[----:B------:R-:W-:-:S13]  /*2c90*/  ISETP.GT.AND P0, PT, R3, 0x8, P1 ;  /* 0x000000080300780c */ /* 0x000fda0000f04270 */
[----:B0-----:R-:W-:Y:S05]  /*2ca0*/  @!P0 BRA `(.L_x_49) ;  /* 0x0000000000048947 */ /* 0x001fea0003800000 */
[----:B------:R0:W5:Y:S02]  /*2cb0*/  LDG.E.LTC128B R100, desc[UR36][R14.64+0x44] ;  /* 0x000044240e647981 */ /* 0x000164000c1e1920 */
.L_x_49:
[----:B------:R-:W-:Y:S05]  /*2cc0*/  BSYNC B1 ;  /* 0x0000000000017941 */ /* 0x000fea0003800000 */
.L_x_48:
[----:B-----5:R-:W-:Y:S01]  /*2cd0*/  LOP3.LUT R62, R100, 0xffffe000, RZ, 0xc0, !PT ;  /* 0xffffe000643e7812 */ /* 0x020fe200078ec0ff */
[----:B------:R-:W-:Y:S01]  /*2ce0*/  BSSY B1, `(.L_x_50) ;  /* 0x000000a000017945 */ /* 0x000fe20003800000 */
[----:B------:R-:W-:-:S03]  /*2cf0*/  ISETP.GT.AND P2, PT, R4, 0x18, PT ;  /* 0x000000180400780c */ /* 0x000fc60003f44270 */
[----:B------:R-:W-:Y:S01]  /*2d00*/  FMUL R62, R62, R89 ;  /* 0x000000593e3e7220 */ /* 0x000fe20000400000 */
[----:B------:R-:W-:-:S03]  /*2d10*/  P2R R90, PR, RZ, 0x4 ;  /* 0x00000004ff5a7803 */ /* 0x000fc60000000000 */
[----:B------:R-:W-:-:S05]  /*2d20*/  FFMA R67, R67, R88, R62 ;  /* 0x0000005843437223 */ /* 0x000fca000000003e */
[----:B------:R-:W-:-:S05]  /*2d30*/  F2FP.TF32.F32.PACK_B R67, R67 ;  /* 0x00000043ff43723e */ /* 0x000fca00024050ff */
[----:B------:R0:W-:Y:S01]  /*2d40*/  @P0 STG.E desc[UR36][R20.64+0x44], R67 ;  /* 0x0000444314000986 */ /* 0x0001e2000c101924 */
[----:B------:R-:W-:-:S13]  /*2d50*/  ISETP.GT.AND P0, PT, R3, RZ, P2 ;  /* 0x000000ff0300720c */ /* 0x000fda0001704270 */
[----:B0-----:R-:W-:Y:S05]  /*2d60*/  @!P0 BRA `(.L_x_51) ;  /* 0x0000000000048947 */ /* 0x001fea0003800000 */
[----:B------:R0:W5:Y:S02]  /*2d70*/  LDG.E.LTC128B R100, desc[UR36][R6.64+0x60] ;  /* 0x0000602406647981 */ /* 0x000164000c1e1920 */
.L_x_51:
[----:B------:R-:W-:Y:S05]  /*2d80*/  BSYNC B1 ;  /* 0x0000000000017941 */ /* 0x000fea0003800000 */
.L_x_50:
        /* <DEDUP_REMOVED lines=11> */
.L_x_53:
[----:B------:R-:W-:Y:S05]  /*2e40*/  BSYNC B1 ;  /* 0x0000000000017941 */ /* 0x000fea0003800000 */
.L_x_52:
        /* <DEDUP_REMOVED lines=9> */
.L_x_55:
[----:B------:R-:W-:Y:S05]  /*2ee0*/  BSYNC B1 ;  /* 0x0000000000017941 */ /* 0x000fea0003800000 */
.L_x_54:
        /* <DEDUP_REMOVED lines=9> */
.L_x_57:
[----:B------:R-:W-:Y:S05]  /*2f80*/  BSYNC B1 ;  /* 0x0000000000017941 */ /* 0x000fea0003800000 */
.L_x_56:
        /* <DEDUP_REMOVED lines=11> */
.L_x_59:
[----:B------:R-:W-:Y:S05]  /*3040*/  BSYNC B1 ;  /* 0x0000000000017941 */ /* 0x000fea0003800000 */
.L_x_58:
        /* <DEDUP_REMOVED lines=11> */
.L_x_61:
[----:B------:R-:W-:Y:S05]  /*3100*/  BSYNC B1 ;  /* 0x0000000000017941 */ /* 0x000fea0003800000 */
.L_x_60:
        /* <DEDUP_REMOVED lines=9> */
.L_x_63:
[----:B------:R-:W-:Y:S05]  /*31a0*/  BSYNC B1 ;  /* 0x0000000000017941 */ /* 0x000fea0003800000 */
.L_x_62:
        /* <DEDUP_REMOVED lines=9> */
.L_x_65:
[----:B------:R-:W-:Y:S05]  /*3240*/  BSYNC B1 ;  /* 0x0000000000017941 */ /* 0x000fea0003800000 */
.L_x_64:
        /* <DEDUP_REMOVED lines=11> */
.L_x_67:
[----:B------:R-:W-:Y:S05]  /*3300*/  BSYNC B1 ;  /* 0x0000000000017941 */ /* 0x000fea0003800000 */
.L_x_66:
[----:B-----5:R-:W-:Y:S01]  /*3310*/  LOP3.LUT R62, R100, 0xffffe000, RZ, 0xc0, !PT ;  /* 0xffffe000643e7812 */ /* 0x020fe200078ec0ff */
[----:B------:R-:W-:Y:S01]  /*3320*/  BSSY B1, `(.L_x_68) ;  /* 0x000000a000017945 */ /* 0x000fe20003800000 */
[----:B------:R-:W-:-:S03]  /*3330*/  ISETP.GT.AND P5, PT, R4, 0x29, PT ;  /* 0x000000290400780c */ /* 0x000fc60003fa4270 */
[----:B------:R-:W-:-:S04]  /*3340*/  FMUL R23, R62, R89 ;  /* 0x000000593e177220 */ /* 0x000fc80000400000 */
[----:B------:R-:W-:-:S05]  /*3350*/  FFMA R23, R76, R88, R23 ;  /* 0x000000584c177223 */ /* 0x000fca0000000017 */
[----:B------:R-:W-:-:S05]  /*3360*/  F2FP.TF32.F32.PACK_B R23, R23 ;  /* 0x00000017ff17723e */ /* 0x000fca00024050ff */
[----:B------:R1:W-:Y:S01]  /*3370*/  @P0 STG.E desc[UR36][R12.64+0xa0], R23 ;  /* 0x0000a0170c000986 */ /* 0x0003e2000c101924 */
[----:B------:R-:W-:Y:S02]  /*3380*/  ISETP.GT.AND P0, PT, R3, RZ, P5 ;  /* 0x000000ff0300720c */ /* 0x000fe40002f04270 */
[----:B-1----:R-:W-:-:S11]  /*3390*/  P2R R23, PR, RZ, 0x20 ;  /* 0x00000020ff177803 */ /* 0x002fd60000000000 */
[----:B------:R-:W-:Y:S05]  /*33a0*/  @!P0 BRA `(.L_x_69) ;  /* 0x0000000000048947 */ /* 0x000fea0003800000 */
[----:B------:R1:W5:Y:S02]  /*33b0*/  LDG.E.LTC128B R100, desc[UR36][R6.64+0xa4] ;  /* 0x0000a42406647981 */ /* 0x000364000c1e1920 */
.L_x_69:
[----:B------:R-:W-:Y:S05]  /*33c0*/  BSYNC B1 ;  /* 0x0000000000017941 */ /* 0x000fea0003800000 */
.L_x_68:
        /* <DEDUP_REMOVED lines=9> */
.L_x_71:
[----:B------:R-:W-:Y:S05]  /*3460*/  BSYNC B1 ;  /* 0x0000000000017941 */ /* 0x000fea0003800000 */
.L_x_70:
        /* <DEDUP_REMOVED lines=9> */
.L_x_73:
[----:B------:R-:W-:Y:S05]  /*3500*/  BSYNC B1 ;  /* 0x0000000000017941 */ /* 0x000fea0003800000 */
.L_x_72:
[----:B-----5:R-:W-:Y:S01]  /*3510*/  LOP3.LUT R62, R100, 0xffffe000, RZ, 0xc0, !PT ;  /* 0xffffe000643e7812 */ /* 0x020fe200078ec0ff */
[----:B------:R-:W-:Y:S01]  /*3520*/  BSSY B1, `(.L_x_74) ;  /* 0x0000009000017945 */ /* 0x000fe20003800000 */
[----:B------:R-:W-:-:S03]  /*3530*/  ISETP.GT.AND P3, PT, R4, 0x30, PT ;  /* 0x000000300400780c */ /* 0x000fc60003f64270 */
[----:B------:R-:W-:-:S04]  /*3540*/  FMUL R62, R62, R89 ;  /* 0x000000593e3e7220 */ /* 0x000fc80000400000 */
[----:B------:R-:W-:-:S05]  /*3550*/  FFMA R79, R79, R88, R62 ;  /* 0x000000584f4f7223 */ /* 0x000fca000000003e */
[----:B------:R-:W-:-:S05]  /*3560*/  F2FP.TF32.F32.PACK_B R79, R79 ;  /* 0x0000004fff4f723e */ /* 0x000fca00024050ff */
[----:B------:R0:W-:Y:S01]  /*3570*/  @P0 STG.E desc[UR36][R20.64+0xa4], R79 ;  /* 0x0000a44f14000986 */ /* 0x0001e2000c101924 */
[----:B------:R-:W-:-:S13]  /*3580*/  ISETP.GT.AND P0, PT, R3, RZ, P3 ;  /* 0x000000ff0300720c */ /* 0x000fda0001f04270 */
[----:B0-----:R-:W-:Y:S05]  /*3590*/  @!P0 BRA `(.L_x_75) ;  /* 0x0000000000048947 */ /* 0x001fea0003800000 */
[----:B------:R0:W5:Y:S02]  /*35a0*/  LDG.E.LTC128B R100, desc[UR36][R6.64+0xc0] ;  /* 0x0000c02406647981 */ /* 0x000164000c1e1920 */
.L_x_75:
[----:B------:R-:W-:Y:S05]  /*35b0*/  BSYNC B1 ;  /* 0x0000000000017941 */ /* 0x000fea0003800000 */
.L_x_74:
        /* <DEDUP_REMOVED lines=10> */
.L_x_77:
[----:B------:R-:W-:Y:S05]  /*3660*/  BSYNC B1 ;  /* 0x0000000000017941 */ /* 0x000fea0003800000 */
.L_x_76:
        /* <DEDUP_REMOVED lines=9> */
.L_x_79:
[----:B------:R-:W-:Y:S05]  /*3700*/  BSYNC B1 ;  /* 0x0000000000017941 */ /* 0x000fea0003800000 */
.L_x_78:
        /* <DEDUP_REMOVED lines=9> */
.L_x_81:
[----:B------:R-:W-:Y:S05]  /*37a0*/  BSYNC B1 ;  /* 0x0000000000017941 */ /* 0x000fea0003800000 */
.L_x_80:
        /* <DEDUP_REMOVED lines=10> */
.L_x_83:
[----:B------:R-:W-:Y:S05]  /*3850*/  BSYNC B1 ;  /* 0x0000000000017941 */ /* 0x000fea0003800000 */
.L_x_82:
[----:B-----5:R-:W-:Y:S01]  /*3860*/  LOP3.LUT R62, R100, 0xffffe000, RZ, 0xc0, !PT ;  /* 0xffffe000643e7812 */ /* 0x020fe200078ec0ff */
[----:B------:R-:W-:Y:S04]  /*3870*/  BSSY B1, `(.L_x_84) ;  /* 0x000000f000017945 */ /* 0x000fe80003800000 */
[----:B------:R-:W-:-:S04]  /*3880*/  FMUL R23, R62, R89 ;  /* 0x000000593e177220 */ /* 0x000fc80000400000 */
[----:B------:R-:W-:-:S05]  /*3890*/  FFMA R23, R84, R88, R23 ;  /* 0x0000005854177223 */ /* 0x000fca0000000017 */
[----:B------:R-:W-:-:S05]  /*38a0*/  F2FP.TF32.F32.PACK_B R23, R23 ;  /* 0x00000017ff17723e */ /* 0x000fca00024050ff */
[----:B------:R0:W-:Y:S01]  /*38b0*/  @P0 STG.E desc[UR36][R12.64+0xe0], R23 ;  /* 0x0000e0170c000986 */ /* 0x0001e2000c101924 */
[----:B------:R-:W-:-:S05]  /*38c0*/  IADD3 R64, P0, R5, R20, RZ ;  /* 0x0000001405407210 */ /* 0x000fca0007f1e0ff */
[----:B------:R-:W-:Y:S01]  /*38d0*/  IMAD.X R65, R93, 0x1, R21, P0 ;  /* 0x000000015d417824 */ /* 0x000fe200000e0615 */
[----:B------:R-:W-:-:S05]  /*38e0*/  IADD3 R66, P0, R5, R20, RZ ;  /* 0x0000001405427210 */ /* 0x000fca0007f1e0ff */
[----:B------:R-:W-:Y:S01]  /*38f0*/  IMAD.X R67, R93, 0x1, R21, P0 ;  /* 0x000000015d437824 */ /* 0x000fe200000e0615 */
[----:B------:R-:W-:-:S05]  /*3900*/  IADD3 R62, P0, R5, R12, RZ ;  /* 0x0000000c053e7210 */ /* 0x000fca0007f1e0ff */
[----:B------:R-:W-:Y:S01]  /*3910*/  IMAD.X R63, R93, 0x1, R13, P0 ;  /* 0x000000015d3f7824 */ /* 0x000fe200000e060d */
[----:B------:R-:W-:-:S04]  /*3920*/  ISETP.GT.AND P0, PT, R4, 0x39, PT ;  /* 0x000000390400780c */ /* 0x000fc80003f04270 */
[----:B------:R-:W-:-:S13]  /*3930*/  ISETP.GT.AND P4, PT, R3, RZ, P0 ;  /* 0x000000ff0300720c */ /* 0x000fda0000784270 */
[----:B0-----:R-:W-:Y:S05]  /*3940*/  @!P4 BRA `(.L_x_85) ;  /* 0x000000000004c947 */ /* 0x001fea0003800000 */
[----:B------:R0:W5:Y:S02]  /*3950*/  LDG.E.LTC128B R100, desc[UR36][R6.64+0xe4] ;  /* 0x0000e42406647981 */ /* 0x000164000c1e1920 */
.L_x_85:
[----:B------:R-:W-:Y:S05]  /*3960*/  BSYNC B1 ;  /* 0x0000000000017941 */ /* 0x000fea0003800000 */
.L_x_84:
        /* <DEDUP_REMOVED lines=9> */
.L_x_87:
[----:B------:R-:W-:Y:S05]  /*3a00*/  BSYNC B1 ;  /* 0x0000000000017941 */ /* 0x000fea0003800000 */
.L_x_86:
        /* <DEDUP_REMOVED lines=9> */
.L_x_89:
[----:B------:R-:W-:Y:S05]  /*3aa0*/  BSYNC B1 ;  /* 0x0000000000017941 */ /* 0x000fea0003800000 */
.L_x_88:
[----:B-----5:R-:W-:-:S05]  /*3ab0*/  LOP3.LUT R4, R100, 0xffffe000, RZ, 0xc0, !PT ;  /* 0xffffe00064047812 */ /* 0x020fca00078ec0ff */
[----:B------:R-:W-:-:S04]  /*3ac0*/  FMUL R4, R4, R89 ;  /* 0x0000005904047220 */ /* 0x000fc80000400000 */
[----:B------:R-:W-:-:S05]  /*3ad0*/  FFMA R87, R87, R88, R4 ;  /* 0x0000005857577223 */ /* 0x000fca0000000004 */
[----:B------:R-:W-:-:S05]  /*3ae0*/  F2FP.TF32.F32.PACK_B R87, R87 ;  /* 0x00000057ff57723e */ /* 0x000fca00024050ff */
[----:B------:R0:W-:Y:S01]  /*3af0*/  @P4 STG.E desc[UR36][R20.64+0xe4], R87 ;  /* 0x0000e45714004986 */ /* 0x0001e2000c101924 */
[----:B------:R-:W-:-:S13]  /*3b00*/  ISETP.GT.AND P4, PT, R3, 0x80, P6 ;  /* 0x000000800300780c */ /* 0x000fda0003784270 */
[----:B------:R-:W2:Y:S01]  /*3b10*/  @P4 LDG.E.LTC128B R100, desc[UR36][R58.64] ;  /* 0x000000243a644981 */ /* 0x000ea2000c1e1920 */
[----:B------:R-:W-:Y:S01]  /*3b20*/  BSSY B1, `(.L_x_90) ;  /* 0x000000a000017945 */ /* 0x000fe20003800000 */
[----:B--2---:R-:W-:-:S05]  /*3b30*/  LOP3.LUT R4, R100, 0xffffe000, RZ, 0xc0, !PT ;  /* 0xffffe00064047812 */ /* 0x004fca00078ec0ff */
[----:B------:R-:W-:-:S04]  /*3b40*/  FMUL R5, R4, R89 ;  /* 0x0000005904057220 */ /* 0x000fc80000400000 */
[----:B------:R-:W-:-:S05]  /*3b50*/  FFMA R5, R24, R88, R5 ;  /* 0x0000005818057223 */ /* 0x000fca0000000005 */
[----:B------:R-:W-:-:S05]  /*3b60*/  F2FP.TF32.F32.PACK_B R5, R5 ;  /* 0x00000005ff05723e */ /* 0x000fca00024050ff */
[----:B------:R0:W-:Y:S01]  /*3b70*/  @P4 STG.E desc[UR36][R62.64], R5 ;  /* 0x000000053e004986 */ /* 0x0001e2000c101924 */
[----:B------:R-:W-:-:S04]  /*3b80*/  ISETP.NE.AND P4, PT, R105, RZ, PT ;  /* 0x000000ff6900720c */ /* 0x000fc80003f85270 */
[----:B------:R-:W-:-:S13]  /*3b90*/  ISETP.GT.AND P4, PT, R3, 0x80, P4 ;  /* 0x000000800300780c */ /* 0x000fda0002784270 */
[----:B0-----:R-:W-:Y:S05]  /*3ba0*/  @!P4 BRA `(.L_x_91) ;  /* 0x000000000004c947 */ /* 0x001fea0003800000 */
[----:B------:R0:W5:Y:S02]  /*3bb0*/  LDG.E.LTC128B R100, desc[UR36][R56.64+0x4] ;  /* 0x0000042438647981 */ /* 0x000164000c1e1920 */
.L_x_91:
[----:B------:R-:W-:Y:S05]  /*3bc0*/  BSYNC B1 ;  /* 0x0000000000017941 */ /* 0x000fea0003800000 */
.L_x_90:
[----:B-----5:R-:W-:Y:S01]  /*3bd0*/  LOP3.LUT R4, R100, 0xffffe000, RZ, 0xc0, !PT ;  /* 0xffffe00064047812 */ /* 0x020fe200078ec0ff */
[----:B------:R-:W-:Y:S01]  /*3be0*/  @P4 IMAD.MOV.U32 R5, RZ, RZ, R63 ;  /* 0x000000ffff054224 */ /* 0x000fe200078e003f */
[----:B------:R-:W-:Y:S01]  /*3bf0*/  ISETP.GT.AND P6, PT, R3, 0x88, P6 ;  /* 0x000000880300780c */ /* 0x000fe200037c4270 */
[----:B------:R-:W-:Y:S02]  /*3c00*/  BSSY B1, `(.L_x_92) ;  /* 0x0000008000017945 */ /* 0x000fe40003800000 */
[----:B------:R-:W-:-:S04]  /*3c10*/  FMUL R4, R4, R89 ;  /* 0x0000005904047220 */ /* 0x000fc80000400000 */
[----:B------:R-:W-:Y:S01]  /*3c20*/  FFMA R25, R25, R88, R4 ;  /* 0x0000005819197223 */ /* 0x000fe20000000004 */
[----:B------:R-:W-:-:S04]  /*3c30*/  @P4 IMAD.MOV.U32 R4, RZ, RZ, R62 ;  /* 0x000000ffff044224 */ /* 0x000fc800078e003e */
[----:B------:R-:W-:-:S05]  /*3c40*/  F2FP.TF32.F32.PACK_B R25, R25 ;  /* 0x00000019ff19723e */ /* 0x000fca00024050ff */
[----:B------:R2:W-:Y:S01]  /*3c50*/  @P4 STG.E desc[UR36][R4.64+0x4], R25 ;  /* 0x0000041904004986 */ /* 0x0005e2000c101924 */
[----:B------:R-:W-:Y:S05]  /*3c60*/  @!P6 BRA `(.L_x_93) ;  /* 0x000000000004e947 */ /* 0x000fea0003800000 */
[----:B------:R0:W5:Y:S02]  /*3c70*/  LDG.E.LTC128B R100, desc[UR36][R60.64] ;  /* 0x000000243c647981 */ /* 0x000164000c1e1920 */
.L_x_93:
[----:B------:R-:W-:Y:S05]  /*3c80*/  BSYNC B1 ;  /* 0x0000000000017941 */ /* 0x000fea0003800000 */
.L_x_92:
[----:B--2--5:R-:W-:Y:S01]  /*3c90*/  LOP3.LUT R4, R100, 0xffffe000, RZ, 0xc0, !PT ;  /* 0xffffe00064047812 */ /* 0x024fe200078ec0ff */
[----:B------:R-:W-:Y:S01]  /*3ca0*/  BSSY B1, `(.L_x_94) ;  /* 0x0000009000017945 */ /* 0x000fe20003800000 */
[----:B------:R-:W-:-:S03]  /*3cb0*/  ISETP.NE.AND P4, PT, R105, RZ, PT ;  /* 0x000000ff6900720c */ /* 0x000fc60003f85270 */
[----:B------:R-:W-:Y:S01]  /*3cc0*/  FMUL R5, R4, R89 ;  /* 0x0000005904057220 */ /* 0x000fe20000400000 */
[----:B------:R-:W-:-:S03]  /*3cd0*/  ISETP.GT.AND P4, PT, R3, 0x88, P4 ;  /* 0x000000880300780c */ /* 0x000fc60002784270 */
[----:B------:R-:W-:-:S05]  /*3ce0*/  FFMA R5, R26, R88, R5 ;  /* 0x000000581a057223 */ /* 0x000fca0000000005 */
[----:B------:R-:W-:-:S05]  /*3cf0*/  F2FP.TF32.F32.PACK_B R5, R5 ;  /* 0x00000005ff05723e */ /* 0x000fca00024050ff */
[----:B------:R2:W-:Y:S01]  /*3d00*/  @P6 STG.E desc[UR36][R64.64], R5 ;  /* 0x0000000540006986 */ /* 0x0005e2000c101924 */
[----:B------:R-:W-:Y:S05]  /*3d10*/  @!P4 BRA `(.L_x_95) ;  /* 0x000000000004c947 */ /* 0x000fea0003800000 */
[----:B------:R0:W5:Y:S02]  /*3d20*/  LDG.E.LTC128B R100, desc[UR36][R8.64+0x4] ;  /* 0x0000042408647981 */ /* 0x000164000c1e1920 */
.L_x_95:
[----:B------:R-:W-:Y:S05]  /*3d30*/  BSYNC B1 ;  /* 0x0000000000017941 */ /* 0x000fea0003800000 */
.L_x_94:
[----:B-----5:R-:W-:Y:S01]  /*3d40*/  LOP3.LUT R4, R100, 0xffffe000, RZ, 0xc0, !PT ;  /* 0xffffe00064047812 */ /* 0x020fe200078ec0ff */
[----:B------:R-:W-:Y:S01]  /*3d50*/  BSSY B1, `(.L_x_96) ;  /* 0x0000009000017945 */ /* 0x000fe20003800000 */
[----:B------:R-:W-:-:S03]  /*3d60*/  ISETP.NE.AND P6, PT, R106, RZ, PT ;  /* 0x000000ff6a00720c */ /* 0x000fc60003fc5270 */
[----:B------:R-:W-:-:S04]  /*3d70*/  FMUL R4, R4, R89 ;  /* 0x0000005904047220 */ /* 0x000fc80000400000 */
[----:B------:R-:W-:-:S05]  /*3d80*/  FFMA R27, R27, R88, R4 ;  /* 0x000000581b1b7223 */ /* 0x000fca0000000004 */
[----:B------:R-:W-:-:S05]  /*3d90*/  F2FP.TF32.F32.PACK_B R27, R27 ;  /* 0x0000001bff1b723e */ /* 0x000fca00024050ff */
[----:B------:R0:W-:Y:S01]  /*3da0*/  @P4 STG.E desc[UR36][R66.64+0x4], R27 ;  /* 0x0000041b42004986 */ /* 0x0001e2000c101924 */
[----:B------:R-:W-:-:S13]  /*3db0*/  ISETP.GT.AND P4, PT, R3, 0x80, P6 ;  /* 0x000000800300780c */ /* 0x000fda0003784270 */
[----:B0-----:R-:W-:Y:S05]  /*3dc0*/  @!P4 BRA `(.L_x_97) ;  /* 0x000000000004c947 */ /* 0x001fea0003800000 */
[----:B------:R0:W5:Y:S02]  /*3dd0*/  LDG.E.LTC128B R100, desc[UR36][R56.64+0x20] ;  /* 0x0000202438647981 */ /* 0x000164000c1e1920 */
.L_x_97:
[----:B------:R-:W-:Y:S05]  /*3de0*/  BSYNC B1 ;  /* 0x0000000000017941 */ /* 0x000fea0003800000 */
.L_x_96:
[----:B-----5:R-:W-:Y:S01]  /*3df0*/  LOP3.LUT R4, R100, 0xffffe000, RZ, 0xc0, !PT ;  /* 0xffffe00064047812 */ /* 0x020fe200078ec0ff */
[----:B------:R-:W-:Y:S01]  /*3e00*/  BSSY B1, `(.L_x_98) ;  /* 0x000000b000017945 */ /* 0x000fe20003800000 */
[----:B------:R-:W-:-:S03]  /*3e10*/  ISETP.NE.AND P6, PT, R107, RZ, PT ;  /* 0x000000ff6b00720c */ /* 0x000fc60003fc5270 */
[----:B--2---:R-:W-:Y:S01]  /*3e20*/  FMUL R5, R4, R89 ;  /* 0x0000005904057220 */ /* 0x004fe20000400000 */
[----:B------:R-:W-:-:S03]  /*3e30*/  @P4 IMAD.MOV.U32 R4, RZ, RZ, R62 ;  /* 0x000000ffff044224 */ /* 0x000fc600078e003e */
[----:B-1--4-:R-:W-:Y:S01]  /*3e40*/  FFMA R7, R28, R88, R5 ;  /* 0x000000581c077223 */ /* 0x012fe20000000005 */
[----:B------:R-:W-:-:S04]  /*3e50*/  @P4 IMAD.MOV.U32 R5, RZ, RZ, R63 ;  /* 0x000000ffff054224 */ /* 0x000fc800078e003f */
[----:B------:R-:W-:-:S05]  /*3e60*/  F2FP.TF32.F32.PACK_B R7, R7 ;  /* 0x00000007ff07723e */ /* 0x000fca00024050ff */
[----:B------:R1:W-:Y:S01]  /*3e70*/  @P4 STG.E desc[UR36][R4.64+0x20], R7 ;  /* 0x0000200704004986 */ /* 0x0003e2000c101924 */
[----:B------:R-:W-:-:S13]  /*3e80*/  ISETP.GT.AND P4, PT, R3, 0x80, P6 ;  /* 0x000000800300780c */ /* 0x000fda0003784270 */
[----:B-1----:R-:W-:Y:S05]  /*3e90*/  @!P4 BRA `(.L_x_99) ;  /* 0x000000000004c947 */ /* 0x002fea0003800000 */
[----:B------:R1:W5:Y:S02]  /*3ea0*/  LDG.E.LTC128B R100, desc[UR36][R56.64+0x24] ;  /* 0x0000242438647981 */ /* 0x000364000c1e1920 */
.L_x_99:
[----:B------:R-:W-:Y:S05]  /*3eb0*/  BSYNC B1 ;  /* 0x0000000000017941 */ /* 0x000fea0003800000 */
.L_x_98:
[----:B-----5:R-:W-:Y:S01]  /*3ec0*/  LOP3.LUT R4, R100, 0xffffe000, RZ, 0xc0, !PT ;  /* 0xffffe00064047812 */ /* 0x020fe200078ec0ff */
[----:B------:R-:W-:Y:S01]  /*3ed0*/  @P4 IMAD.MOV.U32 R5, RZ, RZ, R63 ;  /* 0x000000ffff054224 */ /* 0x000fe200078e003f */
[----:B------:R-:W-:Y:S03]  /*3ee0*/  BSSY B1, `(.L_x_100) ;  /* 0x000000a000017945 */ /* 0x000fe60003800000 */
[----:B------:R-:W-:-:S04]  /*3ef0*/  FMUL R4, R4, R89 ;  /* 0x0000005904047220 */ /* 0x000fc80000400000 */
[----:B------:R-:W-:Y:S01]  /*3f00*/  FFMA R29, R29, R88, R4 ;  /* 0x000000581d1d7223 */ /* 0x000fe20000000004 */
[----:B------:R-:W-:-:S04]  /*3f10*/  @P4 IMAD.MOV.U32 R4, RZ, RZ, R62 ;  /* 0x000000ffff044224 */ /* 0x000fc800078e003e */
[----:B------:R-:W-:-:S05]  /*3f20*/  F2FP.TF32.F32.PACK_B R29, R29 ;  /* 0x0000001dff1d723e */ /* 0x000fca00024050ff */
[----:B------:R2:W-:Y:S01]  /*3f30*/  @P4 STG.E desc[UR36][R4.64+0x24], R29 ;  /* 0x0000241d04004986 */ /* 0x0005e2000c101924 */
[----:B------:R-:W-:-:S04]  /*3f40*/  ISETP.NE.AND P4, PT, R106, RZ, PT ;  /* 0x000000ff6a00720c */ /* 0x000fc80003f85270 */
[----:B------:R-:W-:-:S13]  /*3f50*/  ISETP.GT.AND P4, PT, R3, 0x88, P4 ;  /* 0x000000880300780c */ /* 0x000fda0002784270 */
[----:B--2---:R-:W-:Y:S05]  /*3f60*/  @!P4 BRA `(.L_x_101) ;  /* 0x000000000004c947 */ /* 0x004fea0003800000 */
[----:B------:R2:W5:Y:S02]  /*3f70*/  LDG.E.LTC128B R100, desc[UR36][R8.64+0x20] ;  /* 0x0000202408647981 */ /* 0x000564000c1e1920 */
.L_x_101:
[----:B------:R-:W-:Y:S05]  /*3f80*/  BSYNC B1 ;  /* 0x0000000000017941 */ /* 0x000fea0003800000 */
.L_x_100:
[----:B-----5:R-:W-:Y:S01]  /*3f90*/  LOP3.LUT R4, R100, 0xffffe000, RZ, 0xc0, !PT ;  /* 0xffffe00064047812 */ /* 0x020fe200078ec0ff */
[----:B------:R-:W-:Y:S04]  /*3fa0*/  BSSY B1, `(.L_x_102) ;  /* 0x0000008000017945 */ /* 0x000fe80003800000 */
[----:B------:R-:W-:-:S04]  /*3fb0*/  FMUL R5, R4, R89 ;  /* 0x0000005904057220 */ /* 0x000fc80000400000 */
[----:B------:R-:W-:-:S05]  /*3fc0*/  FFMA R5, R30, R88, R5 ;  /* 0x000000581e057223 */ /* 0x000fca0000000005 */
[----:B------:R-:W-:-:S05]  /*3fd0*/  F2FP.TF32.F32.PACK_B R5, R5 ;  /* 0x00000005ff05723e */ /* 0x000fca00024050ff */
[----:B------:R4:W-:Y:S01]  /*3fe0*/  @P4 STG.E desc[UR36][R10.64+0x20], R5 ;  /* 0x000020050a004986 */ /* 0x0009e2000c101924 */
[----:B------:R-:W-:-:S13]  /*3ff0*/  ISETP.GT.AND P4, PT, R3, 0x88, P6 ;  /* 0x000000880300780c */ /* 0x000fda0003784270 */
[----:B----4-:R-:W-:Y:S05]  /*4000*/  @!P4 BRA `(.L_x_103) ;  /* 0x000000000004c947 */ /* 0x010fea0003800000 */
[----:B------:R4:W5:Y:S02]  /*4010*/  LDG.E.LTC128B R100, desc[UR36][R8.64+0x24] ;  /* 0x0000242408647981 */ /* 0x000964000c1e1920 */
.L_x_103:
[----:B------:R-:W-:Y:S05]  /*4020*/  BSYNC B1 ;  /* 0x0000000000017941 */ /* 0x000fea0003800000 */
.L_x_102:
[----:B-----5:R-:W-:Y:S01]  /*4030*/  LOP3.LUT R4, R100, 0xffffe000, RZ, 0xc0, !PT ;  /* 0xffffe00064047812 */ /* 0x020fe200078ec0ff */
[----:B------:R-:W-:Y:S01]  /*4040*/  @P4 IMAD.MOV.U32 R5, RZ, RZ, R11 ;  /* 0x000000ffff054224 */ /* 0x000fe200078e000b */
[----:B------:R-:W-:Y:S01]  /*4050*/  ISETP.NE.AND P6, PT, R101, RZ, PT ;  /* 0x000000ff6500720c */ /* 0x000fe20003fc5270 */
[----:B------:R-:W-:Y:S02]  /*4060*/  BSSY B1, `(.L_x_104) ;  /* 0x0000009000017945 */ /* 0x000fe40003800000 */
[----:B------:R-:W-:-:S04]  /*4070*/  FMUL R4, R4, R89 ;  /* 0x0000005904047220 */ /* 0x000fc80000400000 */
[----:B------:R-:W-:Y:S01]  /*4080*/  FFMA R31, R31, R88, R4 ;  /* 0x000000581f1f7223 */ /* 0x000fe20000000004 */
[----:B------:R-:W-:-:S04]  /*4090*/  @P4 IMAD.MOV.U32 R4, RZ, RZ, R10 ;  /* 0x000000ffff044224 */ /* 0x000fc800078e000a */
[----:B------:R-:W-:-:S05]  /*40a0*/  F2FP.TF32.F32.PACK_B R31, R31 ;  /* 0x0000001fff1f723e */ /* 0x000fca00024050ff */
[----:B------:R0:W-:Y:S01]  /*40b0*/  @P4 STG.E desc[UR36][R4.64+0x24], R31 ;  /* 0x0000241f04004986 */ /* 0x0001e2000c101924 */
[----:B------:R-:W-:-:S13]  /*40c0*/  ISETP.GT.AND P4, PT, R3, 0x80, P6 ;  /* 0x000000800300780c */ /* 0x000fda0003784270 */
[----:B0-----:R-:W-:Y:S05]  /*40d0*/  @!P4 BRA `(.L_x_105) ;  /* 0x000000000004c947 */ /* 0x001fea0003800000 */
[----:B------:R0:W5:Y:S02]  /*40e0*/  LDG.E.LTC128B R100, desc[UR36][R56.64+0x40] ;  /* 0x0000402438647981 */ /* 0x000164000c1e1920 */
.L_x_105:
[----:B------:R-:W-:Y:S05]  /*40f0*/  BSYNC B1 ;  /* 0x0000000000017941 */ /* 0x000fea0003800000 */
.L_x_104:
[----:B-----5:R-:W-:Y:S01]  /*4100*/  LOP3.LUT R4, R100, 0xffffe000, RZ, 0xc0, !PT ;  /* 0xffffe00064047812 */ /* 0x020fe200078ec0ff */
[----:B------:R-:W-:Y:S01]  /*4110*/  BSSY B1, `(.L_x_106) ;  /* 0x000000b000017945 */ /* 0x000fe20003800000 */
[----:B------:R-:W-:-:S03]  /*4120*/  ISETP.NE.AND P6, PT, R91, RZ, PT ;  /* 0x000000ff5b00720c */ /* 0x000fc60003fc5270 */
[----:B------:R-:W-:Y:S01]  /*4130*/  FMUL R5, R4, R89 ;  /* 0x0000005904057220 */ /* 0x000fe20000400000 */
[----:B------:R-:W-:-:S03]  /*4140*/  @P4 IMAD.MOV.U32 R4, RZ, RZ, R62 ;  /* 0x000000ffff044224 */ /* 0x000fc600078e003e */
[----:B------:R-:W-:Y:S01]  /*4150*/  FFMA R7, R32, R88, R5 ;  /* 0x0000005820077223 */ /* 0x000fe20000000005 */
[----:B------:R-:W-:-:S04]  /*4160*/  @P4 IMAD.MOV.U32 R5, RZ, RZ, R63 ;  /* 0x000000ffff054224 */ /* 0x000fc800078e003f */
[----:B------:R-:W-:-:S05]  /*4170*/  F2FP.TF32.F32.PACK_B R7, R7 ;  /* 0x00000007ff07723e */ /* 0x000fca00024050ff */
[----:B------:R0:W-:Y:S01]  /*4180*/  @P4 STG.E desc[UR36][R4.64+0x40], R7 ;  /* 0x0000400704004986 */ /* 0x0001e2000c101924 */
[----:B------:R-:W-:-:S13]  /*4190*/  ISETP.GT.AND P4, PT, R3, 0x80, P6 ;  /* 0x000000800300780c */ /* 0x000fda0003784270 */
[----:B0-----:R-:W-:Y:S05]  /*41a0*/  @!P4 BRA `(.L_x_107) ;  /* 0x000000000004c947 */ /* 0x001fea0003800000 */
[----:B------:R0:W5:Y:S02]  /*41b0*/  LDG.E.LTC128B R100, desc[UR36][R56.64+0x44] ;  /* 0x0000442438647981 */ /* 0x000164000c1e1920 */
.L_x_107:
[----:B------:R-:W-:Y:S05]  /*41c0*/  BSYNC B1 ;  /* 0x0000000000017941 */ /* 0x000fea0003800000 */
.L_x_106:
        /* <DEDUP_REMOVED lines=10> */
[----:B0-----:R-:W-:Y:S05]  /*4270*/  @!P4 BRA `(.L_x_109) ;  /* 0x000000000004c947 */ /* 0x001fea0003800000 */
[----:B------:R0:W5:Y:S02]  /*4280*/  LDG.E.LTC128B R100, desc[UR36][R8.64+0x40] ;  /* 0x0000402408647981 */ /* 0x000164000c1e1920 */
.L_x_109:
[----:B------:R-:W-:Y:S05]  /*4290*/  BSYNC B1 ;  /* 0x0000000000017941 */ /* 0x000fea0003800000 */
.L_x_108:
[----:B-----5:R-:W-:Y:S01]  /*42a0*/  LOP3.LUT R4, R100, 0xffffe000, RZ, 0xc0, !PT ;  /* 0xffffe00064047812 */ /* 0x020fe200078ec0ff */
[----:B------:R-:W-:Y:S04]  /*42b0*/  BSSY B1, `(.L_x_110) ;  /* 0x000000a000017945 */ /* 0x000fe80003800000 */
        /* <DEDUP_REMOVED lines=9> */
.L_x_111:
[----:B------:R-:W-:Y:S05]  /*4350*/  BSYNC B1 ;  /* 0x0000000000017941 */ /* 0x000fea0003800000 */
.L_x_110:
        /* <DEDUP_REMOVED lines=12> */
.L_x_113:
[----:B------:R-:W-:Y:S05]  /*4420*/  BSYNC B1 ;  /* 0x0000000000017941 */ /* 0x000fea0003800000 */
.L_x_112:
        /* <DEDUP_REMOVED lines=12> */
.L_x_115:
[----:B------:R-:W-:Y:S05]  /*44f0*/  BSYNC B1 ;  /* 0x0000000000017941 */ /* 0x000fea0003800000 */
.L_x_114:
        /* <DEDUP_REMOVED lines=12> */
.L_x_117:
[----:B------:R-:W-:Y:S05]  /*45c0*/  BSYNC B1 ;  /* 0x0000000000017941 */ /* 0x000fea0003800000 */
.L_x_116:
        /* <DEDUP_REMOVED lines=11> */
.L_x_119:
[----:B------:R-:W-:Y:S05]  /*4680*/  BSYNC B1 ;  /* 0x0000000000017941 */ /* 0x000fea0003800000 */
.L_x_118:
        /* <DEDUP_REMOVED lines=12> */
.L_x_121:
[----:B------:R-:W-:Y:S05]  /*4750*/  BSYNC B1 ;  /* 0x0000000000017941 */ /* 0x000fea0003800000 */
.L_x_120:
        /* <DEDUP_REMOVED lines=12> */
.L_x_123:
[----:B------:R-:W-:Y:S05]  /*4820*/  BSYNC B1 ;  /* 0x0000000000017941 */ /* 0x000fea0003800000 */
.L_x_122:
        /* <DEDUP_REMOVED lines=12> */
.L_x_125:
[----:B------:R-:W-:Y:S05]  /*48f0*/  BSYNC B1 ;  /* 0x0000000000017941 */ /* 0x000fea0003800000 */
.L_x_124:
        /* <DEDUP_REMOVED lines=11> */
.L_x_127:
[----:B------:R-:W-:Y:S05]  /*49b0*/  BSYNC B1 ;  /* 0x0000000000017941 */ /* 0x000fea0003800000 */
.L_x_126:
        /* <DEDUP_REMOVED lines=12> */
.L_x_129:
[----:B------:R-:W-:Y:S05]  /*4a80*/  BSYNC B1 ;  /* 0x0000000000017941 */ /* 0x000fea0003800000 */
.L_x_128:
        /* <DEDUP_REMOVED lines=11> */
.L_x_131:
[----:B------:R-:W-:Y:S05]  /*4b40*/  BSYNC B1 ;  /* 0x0000000000017941 */ /* 0x000fea0003800000 */
.L_x_130:
        /* <DEDUP_REMOVED lines=11> */
.L_x_133:
[----:B------:R-:W-:Y:S05]  /*4c00*/  BSYNC B1 ;  /* 0x0000000000017941 */ /* 0x000fea0003800000 */
.L_x_132:
[----:B-----5:R-:W-:Y:S01]  /*4c10*/  LOP3.LUT R4, R100, 0xffffe000, RZ, 0xc0, !PT ;  /* 0xffffe00064047812 */ /* 0x020fe200078ec0ff */
[----:B------:R-:W-:Y:S01]  /*4c20*/  BSSY B1, `(.L_x_134) ;  /* 0x000000a000017945 */ /* 0x000fe20003800000 */
[----:B------:R-:W-:-:S03]  /*4c30*/  ISETP.GT.AND P5, PT, R3, 0x88, P5 ;  /* 0x000000880300780c */ /* 0x000fc60002fa4270 */
[----:B------:R-:W-:Y:S01]  /*4c40*/  FMUL R5, R4, R89 ;  /* 0x0000005904057220 */ /* 0x000fe20000400000 */
[----:B------:R-:W-:-:S03]  /*4c50*/  @P4 IMAD.MOV.U32 R4, RZ, RZ, R10 ;  /* 0x000000ffff044224 */ /* 0x000fc600078e000a */
[----:B------:R-:W-:Y:S01]  /*4c60*/  FFMA R7, R46, R88, R5 ;  /* 0x000000582e077223 */ /* 0x000fe20000000005 */
[----:B------:R-:W-:-:S04]  /*4c70*/  @P4 IMAD.MOV.U32 R5, RZ, RZ, R11 ;  /* 0x000000ffff054224 */ /* 0x000fc800078e000b */
[----:B------:R-:W-:-:S05]  /*4c80*/  F2FP.TF32.F32.PACK_B R7, R7 ;  /* 0x00000007ff07723e */ /* 0x000fca00024050ff */
[----:B------:R0:W-:Y:S01]  /*4c90*/  @P4 STG.E desc[UR36][R4.64+0xa0], R7 ;  /* 0x0000a00704004986 */ /* 0x0001e2000c101924 */
[----:B------:R-:W-:Y:S05]  /*4ca0*/  @!P5 BRA `(.L_x_135) ;  /* 0x000000000004d947 */ /* 0x000fea0003800000 */
[----:B------:R0:W5:Y:S02]  /*4cb0*/  LDG.E.LTC128B R100, desc[UR36][R8.64+0xa4] ;  /* 0x0000a42408647981 */ /* 0x000164000c1e1920 */
.L_x_135:
[----:B------:R-:W-:Y:S05]  /*4cc0*/  BSYNC B1 ;  /* 0x0000000000017941 */ /* 0x000fea0003800000 */
.L_x_134:
[----:B0----5:R-:W-:Y:S01]  /*4cd0*/  LOP3.LUT R4, R100, 0xffffe000, RZ, 0xc0, !PT ;  /* 0xffffe00064047812 */ /* 0x021fe200078ec0ff */
        /* <DEDUP_REMOVED lines=10> */
.L_x_137:
[----:B------:R-:W-:Y:S05]  /*4d80*/  BSYNC B1 ;  /* 0x0000000000017941 */ /* 0x000fea0003800000 */
.L_x_136:
[----:B0----5:R-:W-:Y:S01]  /*4d90*/  LOP3.LUT R4, R100, 0xffffe000, RZ, 0xc0, !PT ;  /* 0xffffe00064047812 */ /* 0x021fe200078ec0ff */
        /* <DEDUP_REMOVED lines=10> */
.L_x_139:
[----:B------:R-:W-:Y:S05]  /*4e40*/  BSYNC B1 ;  /* 0x0000000000017941 */ /* 0x000fea0003800000 */
.L_x_138:
        /* <DEDUP_REMOVED lines=11> */
.L_x_141:
[----:B------:R-:W-:Y:S05]  /*4f00*/  BSYNC B1 ;  /* 0x0000000000017941 */ /* 0x000fea0003800000 */
.L_x_140:
        /* <DEDUP_REMOVED lines=11> */
.L_x_143:
[----:B------:R-:W-:Y:S05]  /*4fc0*/  BSYNC B1 ;  /* 0x0000000000017941 */ /* 0x000fea0003800000 */
.L_x_142:
        /* <DEDUP_REMOVED lines=11> */
.L_x_145:
[----:B------:R-:W-:Y:S05]  /*5080*/  BSYNC B1 ;  /* 0x0000000000017941 */ /* 0x000fea0003800000 */
.L_x_144:
        /* <DEDUP_REMOVED lines=11> */
.L_x_147:
[----:B------:R-:W-:Y:S05]  /*5140*/  BSYNC B1 ;  /* 0x0000000000017941 */ /* 0x000fea0003800000 */
.L_x_146:
[----:B0----5:R-:W-:Y:S01]  /*5150*/  LOP3.LUT R4, R100, 0xffffe000, RZ, 0xc0, !PT ;  /* 0xffffe00064047812 */ /* 0x021fe200078ec0ff */
        /* <DEDUP_REMOVED lines=8> */
.L_x_149:
[----:B------:R-:W-:Y:S05]  /*51e0*/  BSYNC B1 ;  /* 0x0000000000017941 */ /* 0x000fea0003800000 */
.L_x_148:
        /* <DEDUP_REMOVED lines=11> */
.L_x_151:
[----:B------:R-:W-:Y:S05]  /*52a0*/  BSYNC B1 ;  /* 0x0000000000017941 */ /* 0x000fea0003800000 */
.L_x_150:
[----:B------:R-:W-:Y:S05]  /*52b0*/  @!P0 BRA `(.L_x_152) ;  /* 0x00000014008c8947 */ /* 0x000fea0003800000 */
[----:B-----5:R-:W-:-:S05]  /*52c0*/  LOP3.LUT R100, R100, 0xffffe000, RZ, 0xc0, !PT ;  /* 0xffffe00064647812 */ /* 0x020fca00078ec0ff */
[----:B------:R-:W-:-:S04]  /*52d0*/  FMUL R100, R100, R89 ;  /* 0x0000005964647220 */ /* 0x000fc80000400000 */
[----:B------:R-:W-:-:S05]  /*52e0*/  FFMA R55, R55, R88, R100 ;  /* 0x0000005837377223 */ /* 0x000fca0000000064 */
[----:B------:R-:W-:-:S05]  /*52f0*/  F2FP.TF32.F32.PACK_B R55, R55 ;  /* 0x00000037ff37723e */ /* 0x000fca00024050ff */
[----:B------:R0:W-:Y:S01]  /*5300*/  STG.E desc[UR36][R10.64+0xe4], R55 ;  /* 0x0000e4370a007986 */ /* 0x0001e2000c101924 */
[----:B------:R-:W-:Y:S05]  /*5310*/  BRA `(.L_x_152) ;  /* 0x0000001400747947 */ /* 0x000fea0003800000 */
.L_x_29:
[----:B------:R-:W-:Y:S01]  /*5320*/  ULDC.64 UR4, c[0x0][0x5c0] ;  /* 0x0001700000047ab9 */ /* 0x000fe20000000a00 */
[-C--:B------:R-:W-:Y:S01]  /*5330*/  FMUL R5, R56, R88.reuse ;  /* 0x0000005838057220 */ /* 0x080fe20000400000 */
[----:B------:R-:W-:Y:S01]  /*5340*/  LEA R8, P1, R102, UR4, 0x2 ;  /* 0x0000000466087c11 */ /* 0x000fe2000f8210ff */
[-C--:B------:R-:W-:Y:S01]  /*5350*/  FMUL R57, R57, R88.reuse ;  /* 0x0000005839397220 */ /* 0x080fe20000400000 */
[----:B------:R-:W-:Y:S01]  /*5360*/  ISETP.GT.AND P4, PT, R4, 0x1, PT ;  /* 0x000000010400780c */ /* 0x000fe20003f84270 */
[----:B------:R-:W-:Y:S01]  /*5370*/  IMAD.SHL.U32 R15, R10, 0x20, RZ ;  /* 0x000000200a0f7824 */ /* 0x000fe200078e00ff */
[----:B------:R-:W-:Y:S01]  /*5380*/  LEA.HI.X R9, R102, UR5, R13, 0x2, P1 ;  /* 0x0000000566097c11 */ /* 0x000fe200088f140d */
[----:B------:R-:W-:Y:S01]  /*5390*/  IMAD.SHL.U32 R91, R10, 0x200, RZ ;  /* 0x000002000a5b7824 */ /* 0x000fe200078e00ff */
[----:B------:R-:W-:Y:S01]  /*53a0*/  F2FP.TF32.F32.PACK_B R5, R5 ;  /* 0x00000005ff05723e */ /* 0x000fe200024050ff */
[-C--:B------:R-:W-:Y:S01]  /*53b0*/  FMUL R59, R59, R88.reuse ;  /* 0x000000583b3b7220 */ /* 0x080fe20000400000 */
[C---:B------:R-:W-:Y:S01]  /*53c0*/  ISETP.GT.AND P1, PT, R3.reuse, RZ, P4 ;  /* 0x000000ff0300720c */ /* 0x040fe20002724270 */
[-C--:B------:R-:W-:Y:S01]  /*53d0*/  FMUL R13, R58, R88.reuse ;  /* 0x000000583a0d7220 */ /* 0x080fe20000400000 */
[C-C-:B------:R-:W-:Y:S01]  /*53e0*/  SHF.L.U64.HI R7, R10.reuse, 0x5, R11.reuse ;  /* 0x000000050a077819 */ /* 0x140fe2000001020b */
[----:B------:R0:W-:Y:S01]  /*53f0*/  @P0 STG.E desc[UR36][R8.64], R5 ;  /* 0x0000000508000986 */ /* 0x0001e2000c101924 */
[----:B------:R-:W-:Y:S01]  /*5400*/  ISETP.GT.AND P0, PT, R3, 0x8, P4 ;  /* 0x000000080300780c */ /* 0x000fe20002704270 */
[-C--:B------:R-:W-:Y:S01]  /*5410*/  FMUL R61, R61, R88.reuse ;  /* 0x000000583d3d7220 */ /* 0x080fe20000400000 */
[----:B------:R-:W-:Y:S01]  /*5420*/  SHF.L.U64.HI R23, R10, 0x9, R11 ;  /* 0x000000090a177819 */ /* 0x000fe2000001020b */
[----:B------:R-:W-:Y:S01]  /*5430*/  FMUL R63, R63, R88 ;  /* 0x000000583f3f7220 */ /* 0x000fe20000400000 */
[----:B------:R-:W-:Y:S01]  /*5440*/  IADD3 R10, P2, R15, R8, RZ ;  /* 0x000000080f0a7210 */ /* 0x000fe20007f5e0ff */
[-C--:B------:R-:W-:Y:S01]  /*5450*/  FMUL R65, R65, R88.reuse ;  /* 0x0000005841417220 */ /* 0x080fe20000400000 */
[----:B------:R-:W-:Y:S01]  /*5460*/  F2FP.TF32.F32.PACK_B R57, R57 ;  /* 0x00000039ff39723e */ /* 0x000fe200024050ff */
[----:B------:R-:W-:Y:S01]  /*5470*/  FMUL R67, R67, R88 ;  /* 0x0000005843437220 */ /* 0x000fe20000400000 */
[----:B------:R-:W-:Y:S01]  /*5480*/  F2FP.TF32.F32.PACK_B R59, R59 ;  /* 0x0000003bff3b723e */ /* 0x000fe200024050ff */
[----:B------:R-:W-:Y:S01]  /*5490*/  IMAD.X R11, R7, 0x1, R9, P2 ;  /* 0x00000001070b7824 */ /* 0x000fe200010e0609 */
[----:B------:R-:W-:Y:S01]  /*54a0*/  ISETP.GT.AND P5, PT, R4, 0x8, PT ;  /* 0x000000080400780c */ /* 0x000fe20003fa4270 */
[----:B------:R-:W-:Y:S01]  /*54b0*/  @P1 STG.E desc[UR36][R8.64+0x4], R57 ;  /* 0x0000043908001986 */ /* 0x000fe2000c101924 */
[----:B------:R-:W-:Y:S01]  /*54c0*/  IADD3 R6, P1, P2, R91, R8, R15 ;  /* 0x000000085b067210 */ /* 0x000fe20007a3e00f */
[-C--:B0-----:R-:W-:Y:S01]  /*54d0*/  FMUL R5, R60, R88.reuse ;  /* 0x000000583c057220 */ /* 0x081fe20000400000 */
[C---:B------:R-:W-:Y:S01]  /*54e0*/  ISETP.GT.AND P4, PT, R4.reuse, 0x9, PT ;  /* 0x000000090400780c */ /* 0x040fe20003f84270 */
[----:B------:R-:W-:Y:S01]  /*54f0*/  @P0 STG.E desc[UR36][R10.64+0x4], R59 ;  /* 0x0000043b0a000986 */ /* 0x000fe2000c101924 */
[----:B------:R-:W-:Y:S01]  /*5500*/  ISETP.GT.AND P3, PT, R3, 0x8, P6 ;  /* 0x000000080300780c */ /* 0x000fe20003764270 */
[-C--:B------:R-:W-:Y:S01]  /*5510*/  FMUL R69, R69, R88.reuse ;  /* 0x0000005845457220 */ /* 0x080fe20000400000 */
[----:B------:R-:W-:Y:S01]  /*5520*/  IADD3.X R7, R23, R9, R7, P1, P2 ;  /* 0x0000000917077210 */ /* 0x000fe20000fe4407 */
[-C--:B------:R-:W-:Y:S01]  /*5530*/  FMUL R71, R71, R88.reuse ;  /* 0x0000005847477220 */ /* 0x080fe20000400000 */
[----:B------:R-:W-:Y:S01]  /*5540*/  ISETP.GT.AND P1, PT, R3, RZ, P5 ;  /* 0x000000ff0300720c */ /* 0x000fe20002f24270 */
[-C--:B------:R-:W-:Y:S01]  /*5550*/  FMUL R73, R73, R88.reuse ;  /* 0x0000005849497220 */ /* 0x080fe20000400000 */
[----:B------:R-:W-:Y:S01]  /*5560*/  ISETP.GT.AND P0, PT, R3, RZ, P4 ;  /* 0x000000ff0300720c */ /* 0x000fe20002704270 */
[-C--:B------:R-:W-:Y:S01]  /*5570*/  FMUL R75, R75, R88.reuse ;  /* 0x000000584b4b7220 */ /* 0x080fe20000400000 */
[----:B------:R-:W-:Y:S01]  /*5580*/  F2FP.TF32.F32.PACK_B R13, R13 ;  /* 0x0000000dff0d723e */ /* 0x000fe200024050ff */
[-C--:B------:R-:W-:Y:S01]  /*5590*/  FMUL R77, R77, R88.reuse ;  /* 0x000000584d4d7220 */ /* 0x080fe20000400000 */
[----:B------:R-:W-:Y:S01]  /*55a0*/  F2FP.TF32.F32.PACK_B R5, R5 ;  /* 0x00000005ff05723e */ /* 0x000fe200024050ff */
[-C--:B------:R-:W-:Y:S01]  /*55b0*/  FMUL R79, R79, R88.reuse ;  /* 0x000000584f4f7220 */ /* 0x080fe20000400000 */
[----:B------:R-:W-:Y:S01]  /*55c0*/  F2FP.TF32.F32.PACK_B R61, R61 ;  /* 0x0000003dff3d723e */ /* 0x000fe200024050ff */
[----:B------:R0:W-:Y:S01]  /*55d0*/  @P3 STG.E desc[UR36][R10.64], R13 ;  /* 0x0000000d0a003986 */ /* 0x0001e2000c101924 */
[----:B------:R-:W-:Y:S01]  /*55e0*/  F2FP.TF32.F32.PACK_B R63, R63 ;  /* 0x0000003fff3f723e */ /* 0x000fe200024050ff */
[-C--:B------:R-:W-:Y:S01]  /*55f0*/  FMUL R81, R81, R88.reuse ;  /* 0x0000005851517220 */ /* 0x080fe20000400000 */
[C---:B------:R-:W-:Y:S01]  /*5600*/  ISETP.GT.AND P3, PT, R4.reuse, 0x10, PT ;  /* 0x000000100400780c */ /* 0x040fe20003f64270 */
[----:B------:R1:W-:Y:S01]  /*5610*/  @P1 STG.E desc[UR36][R8.64+0x20], R5 ;  /* 0x0000200508001986 */ /* 0x0003e2000c101924 */
[----:B------:R-:W-:Y:S01]  /*5620*/  ISETP.GT.AND P1, PT, R3, 0x8, P5 ;  /* 0x000000080300780c */ /* 0x000fe20002f24270 */
[-C--:B------:R-:W-:Y:S01]  /*5630*/  FMUL R83, R83, R88.reuse ;  /* 0x0000005853537220 */ /* 0x080fe20000400000 */
[----:B------:R-:W-:Y:S01]  /*5640*/  ISETP.GT.AND P2, PT, R4, 0x11, PT ;  /* 0x000000110400780c */ /* 0x000fe20003f44270 */
[----:B------:R-:W-:Y:S01]  /*5650*/  @P0 STG.E desc[UR36][R8.64+0x24], R61 ;  /* 0x0000243d08000986 */ /* 0x000fe2000c101924 */
[----:B------:R-:W-:Y:S01]  /*5660*/  ISETP.GT.AND P0, PT, R3, 0x8, P4 ;  /* 0x000000080300780c */ /* 0x000fe20002704270 */
[-C--:B------:R-:W-:Y:S01]  /*5670*/  FMUL R85, R85, R88.reuse ;  /* 0x0000005855557220 */ /* 0x080fe20000400000 */
[----:B------:R-:W-:Y:S01]  /*5680*/  F2FP.TF32.F32.PACK_B R65, R65 ;  /* 0x00000041ff41723e */ /* 0x000fe200024050ff */
[-C--:B0-----:R-:W-:Y:S01]  /*5690*/  FMUL R13, R62, R88.reuse ;  /* 0x000000583e0d7220 */ /* 0x081fe20000400000 */
[----:B------:R-:W-:Y:S01]  /*56a0*/  F2FP.TF32.F32.PACK_B R67, R67 ;  /* 0x00000043ff43723e */ /* 0x000fe200024050ff */
[-C--:B------:R-:W-:Y:S01]  /*56b0*/  FMUL R87, R87, R88.reuse ;  /* 0x0000005857577220 */ /* 0x080fe20000400000 */
[----:B------:R-:W-:Y:S01]  /*56c0*/  F2FP.TF32.F32.PACK_B R69, R69 ;  /* 0x00000045ff45723e */ /* 0x000fe200024050ff */
[-C--:B-1----:R-:W-:Y:S01]  /*56d0*/  FMUL R5, R64, R88.reuse ;  /* 0x0000005840057220 */ /* 0x082fe20000400000 */
[----:B------:R-:W-:Y:S01]  /*56e0*/  F2FP.TF32.F32.PACK_B R13, R13 ;  /* 0x0000000dff0d723e */ /* 0x000fe200024050ff */
[-C--:B------:R-:W-:Y:S01]  /*56f0*/  FMUL R25, R25, R88.reuse ;  /* 0x0000005819197220 */ /* 0x080fe20000400000 */
[----:B------:R-:W-:Y:S01]  /*5700*/  F2FP.TF32.F32.PACK_B R71, R71 ;  /* 0x00000047ff47723e */ /* 0x000fe200024050ff */
[-C--:B------:R-:W-:Y:S01]  /*5710*/  FMUL R27, R27, R88.reuse ;  /* 0x000000581b1b7220 */ /* 0x080fe20000400000 */
[----:B------:R-:W-:Y:S01]  /*5720*/  F2FP.TF32.F32.PACK_B R5, R5 ;  /* 0x00000005ff05723e */ /* 0x000fe200024050ff */
[----:B------:R-:W-:Y:S01]  /*5730*/  @P0 STG.E desc[UR36][R10.64+0x24], R63 ;  /* 0x0000243f0a000986 */ /* 0x000fe2000c101924 */
[----:B------:R-:W-:Y:S01]  /*5740*/  ISETP.GT.AND P0, PT, R3, RZ, P3 ;  /* 0x000000ff0300720c */ /* 0x000fe20001f04270 */
[-C--:B------:R-:W-:Y:S01]  /*5750*/  FMUL R29, R29, R88.reuse ;  /* 0x000000581d1d7220 */ /* 0x080fe20000400000 */
[----:B------:R-:W-:Y:S01]  /*5760*/  F2FP.TF32.F32.PACK_B R73, R73 ;  /* 0x00000049ff49723e */ /* 0x000fe200024050ff */
[----:B------:R0:W-:Y:S01]  /*5770*/  @P1 STG.E desc[UR36][R10.64+0x20], R13 ;  /* 0x0000200d0a001986 */ /* 0x0001e2000c101924 */
[C---:B------:R-:W-:Y:S01]  /*5780*/  ISETP.GT.AND P1, PT, R4.reuse, 0x19, PT ;  /* 0x000000190400780c */ /* 0x040fe20003f24270 */
[-C--:B------:R-:W-:Y:S01]  /*5790*/  FMUL R31, R31, R88.reuse ;  /* 0x000000581f1f7220 */ /* 0x080fe20000400000 */
[----:B------:R-:W-:Y:S01]  /*57a0*/  F2FP.TF32.F32.PACK_B R75, R75 ;  /* 0x0000004bff4b723e */ /* 0x000fe200024050ff */
[-C--:B------:R-:W-:Y:S01]  /*57b0*/  FMUL R33, R33, R88.reuse ;  /* 0x0000005821217220 */ /* 0x080fe20000400000 */
[C---:B------:R-:W-:Y:S01]  /*57c0*/  ISETP.GT.AND P5, PT, R4.reuse, 0x28, PT ;  /* 0x000000280400780c */ /* 0x040fe20003fa4270 */
[-C--:B------:R-:W-:Y:S01]  /*57d0*/  FMUL R35, R35, R88.reuse ;  /* 0x0000005823237220 */ /* 0x080fe20000400000 */
[----:B------:R-:W-:Y:S01]  /*57e0*/  ISETP.GT.AND P4, PT, R4, 0x29, PT ;  /* 0x000000290400780c */ /* 0x000fe20003f84270 */
[-C--:B------:R-:W-:Y:S01]  /*57f0*/  FMUL R37, R37, R88.reuse ;  /* 0x0000005825257220 */ /* 0x080fe20000400000 */
[----:B------:R-:W-:Y:S01]  /*5800*/  F2FP.TF32.F32.PACK_B R77, R77 ;  /* 0x0000004dff4d723e */ /* 0x000fe200024050ff */
[----:B------:R1:W-:Y:S01]  /*5810*/  @P0 STG.E desc[UR36][R8.64+0x40], R5 ;  /* 0x0000400508000986 */ /* 0x0003e2000c101924 */
[----:B------:R-:W-:Y:S01]  /*5820*/  ISETP.GT.AND P0, PT, R3, RZ, P2 ;  /* 0x000000ff0300720c */ /* 0x000fe20001704270 */
[-C--:B0-----:R-:W-:Y:S01]  /*5830*/  FMUL R13, R66, R88.reuse ;  /* 0x00000058420d7220 */ /* 0x081fe20000400000 */
[----:B------:R-:W-:Y:S01]  /*5840*/  F2FP.TF32.F32.PACK_B R79, R79 ;  /* 0x0000004fff4f723e */ /* 0x000fe200024050ff */
[-C--:B------:R-:W-:Y:S01]  /*5850*/  FMUL R39, R39, R88.reuse ;  /* 0x0000005827277220 */ /* 0x080fe20000400000 */
[----:B------:R-:W-:Y:S01]  /*5860*/  F2FP.TF32.F32.PACK_B R81, R81 ;  /* 0x00000051ff51723e */ /* 0x000fe200024050ff */
[-C--:B------:R-:W-:Y:S01]  /*5870*/  FMUL R41, R41, R88.reuse ;  /* 0x0000005829297220 */ /* 0x080fe20000400000 */
[----:B------:R-:W-:Y:S01]  /*5880*/  F2FP.TF32.F32.PACK_B R13, R13 ;  /* 0x0000000dff0d723e */ /* 0x000fe200024050ff */
[-C--:B------:R-:W-:Y:S01]  /*5890*/  FMUL R43, R43, R88.reuse ;  /* 0x000000582b2b7220 */ /* 0x080fe20000400000 */
[----:B------:R-:W-:Y:S01]  /*58a0*/  F2FP.TF32.F32.PACK_B R83, R83 ;  /* 0x00000053ff53723e */ /* 0x000fe200024050ff */
[-C--:B------:R-:W-:Y:S01]  /*58b0*/  FMUL R45, R45, R88.reuse ;  /* 0x000000582d2d7220 */ /* 0x080fe20000400000 */
[----:B------:R-:W-:Y:S01]  /*58c0*/  P2R R57, PR, RZ, 0x20 ;  /* 0x00000020ff397803 */ /* 0x000fe20000000000 */
[-C--:B-1----:R-:W-:Y:S01]  /*58d0*/  FMUL R5, R68, R88.reuse ;  /* 0x0000005844057220 */ /* 0x082fe20000400000 */
[----:B------:R-:W-:Y:S01]  /*58e0*/  P2R R56, PR, RZ, 0x10 ;  /* 0x00000010ff387803 */ /* 0x000fe20000000000 */
[----:B------:R-:W-:Y:S01]  /*58f0*/  @P0 STG.E desc[UR36][R8.64+0x44], R65 ;  /* 0x0000444108000986 */ /* 0x000fe2000c101924 */
[----:B------:R-:W-:Y:S01]  /*5900*/  ISETP.GT.AND P0, PT, R3, 0x8, P3 ;  /* 0x000000080300780c */ /* 0x000fe20001f04270 */
[-C--:B------:R-:W-:Y:S01]  /*5910*/  FMUL R47, R47, R88.reuse ;  /* 0x000000582f2f7220 */ /* 0x080fe20000400000 */
[----:B------:R-:W-:Y:S01]  /*5920*/  F2FP.TF32.F32.PACK_B R5, R5 ;  /* 0x00000005ff05723e */ /* 0x000fe200024050ff */
[-C--:B------:R-:W-:Y:S01]  /*5930*/  FMUL R49, R49, R88.reuse ;  /* 0x0000005831317220 */ /* 0x080fe20000400000 */
[----:B------:R-:W-:Y:S01]  /*5940*/  ISETP.GT.AND P3, PT, R4, 0x30, PT ;  /* 0x000000300400780c */ /* 0x000fe20003f64270 */
[-C--:B------:R-:W-:Y:S01]  /*5950*/  FMUL R51, R51, R88.reuse ;  /* 0x0000005833337220 */ /* 0x080fe20000400000 */
[----:B------:R-:W-:Y:S01]  /*5960*/  F2FP.TF32.F32.PACK_B R85, R85 ;  /* 0x00000055ff55723e */ /* 0x000fe200024050ff */
[-C--:B------:R-:W-:Y:S01]  /*5970*/  FMUL R53, R53, R88.reuse ;  /* 0x0000005835357220 */ /* 0x080fe20000400000 */
[----:B------:R-:W-:Y:S01]  /*5980*/  F2FP.TF32.F32.PACK_B R87, R87 ;  /* 0x00000057ff57723e */ /* 0x000fe200024050ff */
[----:B------:R-:W-:Y:S01]  /*5990*/  FMUL R55, R55, R88 ;  /* 0x0000005837377220 */ /* 0x000fe20000400000 */
[----:B------:R-:W-:-:S02]  /*59a0*/  F2FP.TF32.F32.PACK_B R25, R25 ;  /* 0x00000019ff19723e */ /* 0x000fc400024050ff */
[----:B------:R-:W-:Y:S01]  /*59b0*/  F2FP.TF32.F32.PACK_B R27, R27 ;  /* 0x0000001bff1b723e */ /* 0x000fe200024050ff */
[----:B------:R0:W-:Y:S01]  /*59c0*/  @P0 STG.E desc[UR36][R10.64+0x40], R13 ;  /* 0x0000400d0a000986 */ /* 0x0001e2000c101924 */
[----:B------:R-:W-:Y:S02]  /*59d0*/  ISETP.GT.AND P0, PT, R3, 0x8, P2 ;  /* 0x000000080300780c */ /* 0x000fe40001704270 */
[----:B------:R-:W-:Y:S02]  /*59e0*/  ISETP.GT.AND P2, PT, R4, 0x18, PT ;  /* 0x000000180400780c */ /* 0x000fe40003f44270 */
[----:B------:R-:W-:Y:S02]  /*59f0*/  F2FP.TF32.F32.PACK_B R29, R29 ;  /* 0x0000001dff1d723e */ /* 0x000fe400024050ff */
[----:B------:R-:W-:Y:S02]  /*5a00*/  F2FP.TF32.F32.PACK_B R31, R31 ;  /* 0x0000001fff1f723e */ /* 0x000fe400024050ff */
[----:B------:R-:W-:-:S02]  /*5a10*/  F2FP.TF32.F32.PACK_B R33, R33 ;  /* 0x00000021ff21723e */ /* 0x000fc400024050ff */
[----:B------:R-:W-:Y:S01]  /*5a20*/  F2FP.TF32.F32.PACK_B R35, R35 ;  /* 0x00000023ff23723e */ /* 0x000fe200024050ff */
[----:B0-----:R-:W-:Y:S01]  /*5a30*/  FMUL R13, R70, R88 ;  /* 0x00000058460d7220 */ /* 0x001fe20000400000 */
[----:B------:R-:W-:Y:S01]  /*5a40*/  F2FP.TF32.F32.PACK_B R37, R37 ;  /* 0x00000025ff25723e */ /* 0x000fe200024050ff */
[----:B------:R-:W-:Y:S01]  /*5a50*/  @P0 STG.E desc[UR36][R10.64+0x44], R67 ;  /* 0x000044430a000986 */ /* 0x000fe2000c101924 */
[----:B------:R-:W-:Y:S02]  /*5a60*/  ISETP.GT.AND P0, PT, R3, RZ, P2 ;  /* 0x000000ff0300720c */ /* 0x000fe40001704270 */
[----:B------:R-:W-:Y:S02]  /*5a70*/  F2FP.TF32.F32.PACK_B R13, R13 ;  /* 0x0000000dff0d723e */ /* 0x000fe400024050ff */
[----:B------:R-:W-:Y:S02]  /*5a80*/  F2FP.TF32.F32.PACK_B R39, R39 ;  /* 0x00000027ff27723e */ /* 0x000fe400024050ff */
[----:B------:R-:W-:-:S02]  /*5a90*/  F2FP.TF32.F32.PACK_B R41, R41 ;  /* 0x00000029ff29723e */ /* 0x000fc400024050ff */
[----:B------:R-:W-:Y:S02]  /*5aa0*/  F2FP.TF32.F32.PACK_B R43, R43 ;  /* 0x0000002bff2b723e */ /* 0x000fe400024050ff */
[----:B------:R-:W-:Y:S02]  /*5ab0*/  F2FP.TF32.F32.PACK_B R45, R45 ;  /* 0x0000002dff2d723e */ /* 0x000fe400024050ff */
[----:B------:R-:W-:Y:S01]  /*5ac0*/  F2FP.TF32.F32.PACK_B R47, R47 ;  /* 0x0000002fff2f723e */ /* 0x000fe200024050ff */
[----:B------:R0:W-:Y:S01]  /*5ad0*/  @P0 STG.E desc[UR36][R8.64+0x60], R5 ;  /* 0x0000600508000986 */ /* 0x0001e2000c101924 */
[----:B------:R-:W-:Y:S02]  /*5ae0*/  ISETP.GT.AND P0, PT, R3, RZ, P1 ;  /* 0x000000ff0300720c */ /* 0x000fe40000f04270 */
[----:B------:R-:W-:Y:S02]  /*5af0*/  F2FP.TF32.F32.PACK_B R49, R49 ;  /* 0x00000031ff31723e */ /* 0x000fe400024050ff */
[----:B------:R-:W-:-:S02]  /*5b00*/  F2FP.TF32.F32.PACK_B R51, R51 ;  /* 0x00000033ff33723e */ /* 0x000fc400024050ff */
[----:B------:R-:W-:Y:S02]  /*5b10*/  F2FP.TF32.F32.PACK_B R53, R53 ;  /* 0x00000035ff35723e */ /* 0x000fe400024050ff */
[----:B------:R-:W-:Y:S01]  /*5b20*/  F2FP.TF32.F32.PACK_B R55, R55 ;  /* 0x00000037ff37723e */ /* 0x000fe200024050ff */
[----:B0-----:R-:W-:-:S04]  /*5b30*/  FMUL R5, R72, R88 ;  /* 0x0000005848057220 */ /* 0x001fc80000400000 */
[----:B------:R-:W-:Y:S01]  /*5b40*/  @P0 STG.E desc[UR36][R8.64+0x64], R69 ;  /* 0x0000644508000986 */ /* 0x000fe2000c101924 */
[----:B------:R-:W-:Y:S02]  /*5b50*/  ISETP.GT.AND P0, PT, R3, 0x8, P2 ;  /* 0x000000080300780c */ /* 0x000fe40001704270 */
[----:B------:R-:W-:Y:S02]  /*5b60*/  ISETP.GT.AND P2, PT, R4, 0x20, PT ;  /* 0x000000200400780c */ /* 0x000fe40003f44270 */
[----:B------:R-:W-:-:S09]  /*5b70*/  F2FP.TF32.F32.PACK_B R5, R5 ;  /* 0x00000005ff05723e */ /* 0x000fd200024050ff */
[----:B------:R0:W-:Y:S01]  /*5b80*/  @P0 STG.E desc[UR36][R10.64+0x60], R13 ;  /* 0x0000600d0a000986 */ /* 0x0001e2000c101924 */
[----:B------:R-:W-:Y:S02]  /*5b90*/  ISETP.GT.AND P0, PT, R3, 0x8, P1 ;  /* 0x000000080300780c */ /* 0x000fe40000f04270 */
[----:B------:R-:W-:Y:S01]  /*5ba0*/  ISETP.GT.AND P1, PT, R4, 0x21, PT ;  /* 0x000000210400780c */ /* 0x000fe20003f24270 */
[----:B0-----:R-:W-:-:S10]  /*5bb0*/  FMUL R13, R74, R88 ;  /* 0x000000584a0d7220 */ /* 0x001fd40000400000 */
[----:B------:R-:W-:Y:S01]  /*5bc0*/  @P0 STG.E desc[UR36][R10.64+0x64], R71 ;  /* 0x000064470a000986 */ /* 0x000fe2000c101924 */
[----:B------:R-:W-:Y:S02]  /*5bd0*/  ISETP.GT.AND P0, PT, R3, RZ, P2 ;  /* 0x000000ff0300720c */ /* 0x000fe40001704270 */
[----:B------:R-:W-:-:S11]  /*5be0*/  F2FP.TF32.F32.PACK_B R13, R13 ;  /* 0x0000000dff0d723e */ /* 0x000fd600024050ff */
[----:B------:R0:W-:Y:S01]  /*5bf0*/  @P0 STG.E desc[UR36][R8.64+0x80], R5 ;  /* 0x0000800508000986 */ /* 0x0001e2000c101924 */
[----:B------:R-:W-:Y:S01]  /*5c00*/  ISETP.GT.AND P0, PT, R3, RZ, P1 ;  /* 0x000000ff0300720c */ /* 0x000fe20000f04270 */
[----:B0-----:R-:W-:-:S12]  /*5c10*/  FMUL R5, R76, R88 ;  /* 0x000000584c057220 */ /* 0x001fd80000400000 */
[----:B------:R-:W-:Y:S01]  /*5c20*/  @P0 STG.E desc[UR36][R8.64+0x84], R73 ;  /* 0x0000844908000986 */ /* 0x000fe2000c101924 */
[----:B------:R-:W-:Y:S02]  /*5c30*/  ISETP.GT.AND P0, PT, R3, 0x8, P2 ;  /* 0x000000080300780c */ /* 0x000fe40001704270 */
[----:B------:R-:W-:Y:S02]  /*5c40*/  F2FP.TF32.F32.PACK_B R5, R5 ;  /* 0x00000005ff05723e */ /* 0x000fe400024050ff */
[----:B------:R-:W-:-:S09]  /*5c50*/  ISETP.GT.AND P2, PT, R4, 0x38, PT ;  /* 0x000000380400780c */ /* 0x000fd20003f44270 */
[----:B------:R0:W-:Y:S01]  /*5c60*/  @P0 STG.E desc[UR36][R10.64+0x80], R13 ;  /* 0x0000800d0a000986 */ /* 0x0001e2000c101924 */
[----:B------:R-:W-:Y:S01]  /*5c70*/  ISETP.GT.AND P0, PT, R3, 0x8, P1 ;  /* 0x000000080300780c */ /* 0x000fe20000f04270 */
[----:B0-----:R-:W-:-:S12]  /*5c80*/  FMUL R13, R78, R88 ;  /* 0x000000584e0d7220 */ /* 0x001fd80000400000 */
        /* <DEDUP_REMOVED lines=8> */
[----:B------:R-:W-:-:S11]  /*5d10*/  F2FP.TF32.F32.PACK_B R5, R5 ;  /* 0x00000005ff05723e */ /* 0x000fd600024050ff */
[----:B------:R0:W-:Y:S01]  /*5d20*/  @P0 STG.E desc[UR36][R10.64+0xa0], R13 ;  /* 0x0000a00d0a000986 */ /* 0x0001e2000c101924 */
[C---:B------:R-:W-:Y:S02]  /*5d30*/  ISETP.GT.AND P0, PT, R3.reuse, 0x8, P4 ;  /* 0x000000080300780c */ /* 0x040fe40002704270 */
[----:B------:R-:W-:Y:S01]  /*5d40*/  ISETP.GT.AND P4, PT, R3, 0x8, P2 ;  /* 0x000000080300780c */ /* 0x000fe20001784270 */
[----:B0-----:R-:W-:-:S10]  /*5d50*/  FMUL R13, R82, R88 ;  /* 0x00000058520d7220 */ /* 0x001fd40000400000 */
[----:B------:R-:W-:Y:S01]  /*5d60*/  @P0 STG.E desc[UR36][R10.64+0xa4], R79 ;  /* 0x0000a44f0a000986 */ /* 0x000fe2000c101924 */
[----:B------:R-:W-:Y:S02]  /*5d70*/  ISETP.GT.AND P0, PT, R3, RZ, P3 ;  /* 0x000000ff0300720c */ /* 0x000fe40001f04270 */
[----:B------:R-:W-:-:S11]  /*5d80*/  F2FP.TF32.F32.PACK_B R13, R13 ;  /* 0x0000000dff0d723e */ /* 0x000fd600024050ff */
[----:B------:R0:W-:Y:S01]  /*5d90*/  @P0 STG.E desc[UR36][R8.64+0xc0], R5 ;  /* 0x0000c00508000986 */ /* 0x0001e2000c101924 */
[----:B------:R-:W-:-:S04]  /*5da0*/  ISETP.GT.AND P0, PT, R4, 0x31, PT ;  /* 0x000000310400780c */ /* 0x000fc80003f04270 */
[----:B------:R-:W-:Y:S01]  /*5db0*/  ISETP.GT.AND P1, PT, R3, RZ, P0 ;  /* 0x000000ff0300720c */ /* 0x000fe20000724270 */
[----:B0-----:R-:W-:-:S05]  /*5dc0*/  FMUL R5, R84, R88 ;  /* 0x0000005854057220 */ /* 0x001fca0000400000 */
[----:B------:R-:W-:-:S07]  /*5dd0*/  F2FP.TF32.F32.PACK_B R5, R5 ;  /* 0x00000005ff05723e */ /* 0x000fce00024050ff */
[----:B------:R-:W-:Y:S01]  /*5de0*/  @P1 STG.E desc[UR36][R8.64+0xc4], R81 ;  /* 0x0000c45108001986 */ /* 0x000fe2000c101924 */
[----:B------:R-:W-:-:S13]  /*5df0*/  ISETP.GT.AND P1, PT, R3, 0x8, P3 ;  /* 0x000000080300780c */ /* 0x000fda0001f24270 */
[----:B------:R0:W-:Y:S01]  /*5e00*/  @P1 STG.E desc[UR36][R10.64+0xc0], R13 ;  /* 0x0000c00d0a001986 */ /* 0x0001e2000c101924 */
[----:B------:R-:W-:-:S13]  /*5e10*/  ISETP.GT.AND P1, PT, R3, 0x8, P0 ;  /* 0x000000080300780c */ /* 0x000fda0000724270 */
[----:B------:R-:W-:Y:S01]  /*5e20*/  @P1 STG.E desc[UR36][R10.64+0xc4], R83 ;  /* 0x0000c4530a001986 */ /* 0x000fe2000c101924 */
[----:B------:R-:W-:-:S05]  /*5e30*/  IADD3 R14, P1, R91, R10, RZ ;  /* 0x0000000a5b0e7210 */ /* 0x000fca0007f3e0ff */
[----:B------:R-:W-:Y:S01]  /*5e40*/  IMAD.X R15, R23, 0x1, R11, P1 ;  /* 0x00000001170f7824 */ /* 0x000fe200008e060b */
[----:B------:R-:W-:-:S13]  /*5e50*/  ISETP.GT.AND P1, PT, R3, RZ, P2 ;  /* 0x000000ff0300720c */ /* 0x000fda0001724270 */
[----:B------:R1:W-:Y:S01]  /*5e60*/  @P1 STG.E desc[UR36][R8.64+0xe0], R5 ;  /* 0x0000e00508001986 */ /* 0x0003e2000c101924 */
[----:B------:R-:W-:-:S05]  /*5e70*/  IADD3 R20, P1, R91, R10, RZ ;  /* 0x0000000a5b147210 */ /* 0x000fca0007f3e0ff */
[----:B------:R-:W-:Y:S01]  /*5e80*/  IMAD.X R21, R23, 0x1, R11, P1 ;  /* 0x0000000117157824 */ /* 0x000fe200008e060b */
[----:B------:R-:W-:-:S05]  /*5e90*/  IADD3 R12, P1, R91, R8, RZ ;  /* 0x000000085b0c7210 */ /* 0x000fca0007f3e0ff */
[----:B0-----:R-:W-:Y:S01]  /*5ea0*/  IMAD.X R13, R23, 0x1, R9, P1 ;  /* 0x00000001170d7824 */ /* 0x001fe200008e0609 */
[----:B------:R-:W-:Y:S01]  /*5eb0*/  ISETP.GT.AND P1, PT, R4, 0x39, PT ;  /* 0x000000390400780c */ /* 0x000fe20003f24270 */
[-C--:B-1----:R-:W-:Y:S01]  /*5ec0*/  FMUL R5, R86, R88.reuse ;  /* 0x0000005856057220 */ /* 0x082fe20000400000 */
[----:B------:R-:W-:Y:S02]  /*5ed0*/  FMUL R23, R24, R88 ;  /* 0x0000005818177220 */ /* 0x000fe40000400000 */
[----:B------:R-:W-:Y:S02]  /*5ee0*/  ISETP.GT.AND P5, PT, R3, RZ, P1 ;  /* 0x000000ff0300720c */ /* 0x000fe40000fa4270 */
[----:B------:R-:W-:Y:S02]  /*5ef0*/  F2FP.TF32.F32.PACK_B R5, R5 ;  /* 0x00000005ff05723e */ /* 0x000fe400024050ff */
[----:B------:R-:W-:-:S09]  /*5f00*/  F2FP.TF32.F32.PACK_B R23, R23 ;  /* 0x00000017ff17723e */ /* 0x000fd200024050ff */
[----:B------:R-:W-:Y:S01]  /*5f10*/  @P5 STG.E desc[UR36][R8.64+0xe4], R85 ;  /* 0x0000e45508005986 */ /* 0x000fe2000c101924 */
[----:B------:R-:W-:-:S03]  /*5f20*/  ISETP.GT.AND P5, PT, R4, 0x1, PT ;  /* 0x000000010400780c */ /* 0x000fc60003fa4270 */
[----:B------:R0:W-:Y:S01]  /*5f30*/  @P4 STG.E desc[UR36][R10.64+0xe0], R5 ;  /* 0x0000e0050a004986 */ /* 0x0001e2000c101924 */
[C---:B------:R-:W-:Y:S02]  /*5f40*/  ISETP.GT.AND P4, PT, R3.reuse, 0x8, P1 ;  /* 0x000000080300780c */ /* 0x040fe40000f84270 */
[----:B------:R-:W-:Y:S01]  /*5f50*/  ISETP.GT.AND P5, PT, R3, 0x80, P5 ;  /* 0x000000800300780c */ /* 0x000fe20002fa4270 */
[----:B0-----:R-:W-:-:S10]  /*5f60*/  FMUL R5, R26, R88 ;  /* 0x000000581a057220 */ /* 0x001fd40000400000 */
[----:B------:R0:W-:Y:S01]  /*5f70*/  @P4 STG.E desc[UR36][R10.64+0xe4], R87 ;  /* 0x0000e4570a004986 */ /* 0x0001e2000c101924 */
[C---:B------:R-:W-:Y:S01]  /*5f80*/  ISETP.GT.AND P4, PT, R3.reuse, 0x80, P6 ;  /* 0x000000800300780c */ /* 0x040fe20003784270 */
[----:B------:R-:W-:Y:S01]  /*5f90*/  @P5 IMAD.MOV.U32 R8, RZ, RZ, R12 ;  /* 0x000000ffff085224 */ /* 0x000fe200078e000c */
[----:B------:R-:W-:Y:S01]  /*5fa0*/  ISETP.GT.AND P6, PT, R3, 0x88, P6 ;  /* 0x000000880300780c */ /* 0x000fe200037c4270 */
[----:B------:R-:W-:Y:S01]  /*5fb0*/  @P5 IMAD.MOV.U32 R9, RZ, RZ, R13 ;  /* 0x000000ffff095224 */ /* 0x000fe200078e000d */
[----:B------:R-:W-:Y:S01]  /*5fc0*/  F2FP.TF32.F32.PACK_B R5, R5 ;  /* 0x00000005ff05723e */ /* 0x000fe200024050ff */
[----:B0-----:R-:W-:-:S08]  /*5fd0*/  FMUL R11, R28, R88 ;  /* 0x000000581c0b7220 */ /* 0x001fd00000400000 */
[----:B------:R-:W-:Y:S01]  /*5fe0*/  @P4 STG.E desc[UR36][R12.64], R23 ;  /* 0x000000170c004986 */ /* 0x000fe2000c101924 */
[----:B------:R-:W-:Y:S02]  /*5ff0*/  ISETP.NE.AND P4, PT, R56, RZ, PT ;  /* 0x000000ff3800720c */ /* 0x000fe40003f85270 */
[----:B------:R-:W-:Y:S01]  /*6000*/  F2FP.TF32.F32.PACK_B R11, R11 ;  /* 0x0000000bff0b723e */ /* 0x000fe200024050ff */
[----:B------:R-:W-:Y:S01]  /*6010*/  @P5 STG.E desc[UR36][R8.64+0x4], R25 ;  /* 0x0000041908005986 */ /* 0x000fe2000c101924 */
[----:B------:R-:W-:-:S03]  /*6020*/  ISETP.NE.AND P5, PT, R57, RZ, PT ;  /* 0x000000ff3900720c */ /* 0x000fc60003fa5270 */
[----:B------:R0:W-:Y:S01]  /*6030*/  @P6 STG.E desc[UR36][R14.64], R5 ;  /* 0x000000050e006986 */ /* 0x0001e2000c101924 */
[----:B------:R-:W-:-:S04]  /*6040*/  ISETP.GT.AND P6, PT, R4, 0x1, PT ;  /* 0x000000010400780c */ /* 0x000fc80003fc4270 */
[----:B------:R-:W-:Y:S01]  /*6050*/  ISETP.GT.AND P6, PT, R3, 0x88, P6 ;  /* 0x000000880300780c */ /* 0x000fe200037c4270 */
[-C--:B0-----:R-:W-:Y:S01]  /*6060*/  FMUL R5, R30, R88.reuse ;  /* 0x000000581e057220 */ /* 0x081fe20000400000 */
[----:B------:R-:W-:-:S04]  /*6070*/  FMUL R15, R50, R88 ;  /* 0x00000058320f7220 */ /* 0x000fc80000400000 */
[----:B------:R-:W-:-:S07]  /*6080*/  F2FP.TF32.F32.PACK_B R5, R5 ;  /* 0x00000005ff05723e */ /* 0x000fce00024050ff */
[----:B------:R0:W-:Y:S01]  /*6090*/  @P6 STG.E desc[UR36][R20.64+0x4], R27 ;  /* 0x0000041b14006986 */ /* 0x0001e2000c101924 */
[----:B------:R-:W-:Y:S02]  /*60a0*/  ISETP.GT.AND P6, PT, R4, 0x8, PT ;  /* 0x000000080400780c */ /* 0x000fe40003fc4270 */
[----:B------:R-:W-:Y:S02]  /*60b0*/  F2FP.TF32.F32.PACK_B R15, R15 ;  /* 0x0000000fff0f723e */ /* 0x000fe400024050ff */
[----:B------:R-:W-:Y:S01]  /*60c0*/  ISETP.GT.AND P6, PT, R3, 0x80, P6 ;  /* 0x000000800300780c */ /* 0x000fe200037c4270 */
[----:B0-----:R-:W-:-:S05]  /*60d0*/  FMUL R21, R52, R88 ;  /* 0x0000005834157220 */ /* 0x001fca0000400000 */
[----:B------:R-:W-:-:S07]  /*60e0*/  F2FP.TF32.F32.PACK_B R21, R21 ;  /* 0x00000015ff15723e */ /* 0x000fce00024050ff */
[----:B------:R-:W-:Y:S02]  /*60f0*/  @P6 IMAD.MOV.U32 R8, RZ, RZ, R12 ;  /* 0x000000ffff086224 */ /* 0x000fe400078e000c */
[----:B------:R-:W-:-:S05]  /*6100*/  @P6 IMAD.MOV.U32 R9, RZ, RZ, R13 ;  /* 0x000000ffff096224 */ /* 0x000fca00078e000d */
[----:B------:R0:W-:Y:S01]  /*6110*/  @P6 STG.E desc[UR36][R8.64+0x20], R11 ;  /* 0x0000200b08006986 */ /* 0x0001e2000c101924 */
[----:B------:R-:W-:-:S04]  /*6120*/  ISETP.GT.AND P6, PT, R4, 0x9, PT ;  /* 0x000000090400780c */ /* 0x000fc80003fc4270 */
[----:B------:R-:W-:Y:S01]  /*6130*/  ISETP.GT.AND P6, PT, R3, 0x80, P6 ;  /* 0x000000800300780c */ /* 0x000fe200037c4270 */
[----:B0-----:R-:W-:-:S05]  /*6140*/  FMUL R11, R32, R88 ;  /* 0x00000058200b7220 */ /* 0x001fca0000400000 */
[----:B------:R-:W-:-:S07]  /*6150*/  F2FP.TF32.F32.PACK_B R11, R11 ;  /* 0x0000000bff0b723e */ /* 0x000fce00024050ff */
[----:B------:R-:W-:Y:S02]  /*6160*/  @P6 IMAD.MOV.U32 R8, RZ, RZ, R12 ;  /* 0x000000ffff086224 */ /* 0x000fe400078e000c */
[----:B------:R-:W-:-:S05]  /*6170*/  @P6 IMAD.MOV.U32 R9, RZ, RZ, R13 ;  /* 0x000000ffff096224 */ /* 0x000fca00078e000d */
[----:B------:R-:W-:Y:S01]  /*6180*/  @P6 STG.E desc[UR36][R8.64+0x24], R29 ;  /* 0x0000241d08006986 */ /* 0x000fe2000c101924 */
[----:B------:R-:W-:-:S04]  /*6190*/  ISETP.GT.AND P6, PT, R4, 0x8, PT ;  /* 0x000000080400780c */ /* 0x000fc80003fc4270 */
[----:B------:R-:W-:-:S13]  /*61a0*/  ISETP.GT.AND P6, PT, R3, 0x88, P6 ;  /* 0x000000880300780c */ /* 0x000fda00037c4270 */
[----:B------:R0:W-:Y:S01]  /*61b0*/  @P6 STG.E desc[UR36][R6.64+0x20], R5 ;  /* 0x0000200506006986 */ /* 0x0001e2000c101924 */
[----:B------:R-:W-:-:S04]  /*61c0*/  ISETP.GT.AND P6, PT, R4, 0x9, PT ;  /* 0x000000090400780c */ /* 0x000fc80003fc4270 */
[----:B------:R-:W-:Y:S01]  /*61d0*/  ISETP.GT.AND P6, PT, R3, 0x88, P6 ;  /* 0x000000880300780c */ /* 0x000fe200037c4270 */
[----:B0-----:R-:W-:-:S05]  /*61e0*/  FMUL R5, R34, R88 ;  /* 0x0000005822057220 */ /* 0x001fca0000400000 */
[----:B------:R-:W-:-:S07]  /*61f0*/  F2FP.TF32.F32.PACK_B R5, R5 ;  /* 0x00000005ff05723e */ /* 0x000fce00024050ff */
[----:B------:R-:W-:Y:S01]  /*6200*/  @P6 STG.E desc[UR36][R6.64+0x24], R31 ;  /* 0x0000241f06006986 */ /* 0x000fe2000c101924 */
[----:B------:R-:W-:-:S04]  /*6210*/  ISETP.GT.AND P6, PT, R4, 0x10, PT ;  /* 0x000000100400780c */ /* 0x000fc80003fc4270 */
[----:B------:R-:W-:-:S13]  /*6220*/  ISETP.GT.AND P6, PT, R3, 0x80, P6 ;  /* 0x000000800300780c */ /* 0x000fda00037c4270 */
        /* <DEDUP_REMOVED lines=54> */
[----:B------:R0:W-:Y:S01]  /*6590*/  @P6 STG.E desc[UR36][R6.64+0x80], R5 ;  /* 0x0000800506006986 */ /* 0x0001e2000c101924 */
[----:B------:R-:W-:-:S04]  /*65a0*/  ISETP.GT.AND P6, PT, R4, 0x21, PT ;  /* 0x000000210400780c */ /* 0x000fc80003fc4270 */
[----:B------:R-:W-:-:S13]  /*65b0*/  ISETP.GT.AND P6, PT, R3, 0x88, P6 ;  /* 0x000000880300780c */ /* 0x000fda00037c4270 */
[----:B------:R-:W-:Y:S02]  /*65c0*/  @P6 IMAD.MOV.U32 R4, RZ, RZ, R6 ;  /* 0x000000ffff046224 */ /* 0x000fe400078e0006 */
[----:B0-----:R-:W-:-:S05]  /*65d0*/  @P6 IMAD.MOV.U32 R5, RZ, RZ, R7 ;  /* 0x000000ffff056224 */ /* 0x001fca00078e0007 */
[----:B------:R0:W-:Y:S01]  /*65e0*/  @P6 STG.E desc[UR36][R4.64+0x84], R43 ;  /* 0x0000842b04006986 */ /* 0x0001e2000c101924 */
[C---:B------:R-:W-:Y:S02]  /*65f0*/  ISETP.GT.AND P6, PT, R3.reuse, 0x80, P5 ;  /* 0x000000800300780c */ /* 0x040fe40002fc4270 */
[----:B------:R-:W-:-:S11]  /*6600*/  ISETP.GT.AND P5, PT, R3, 0x88, P5 ;  /* 0x000000880300780c */ /* 0x000fd60002fa4270 */
[----:B0-----:R-:W-:Y:S02]  /*6610*/  @P6 IMAD.MOV.U32 R4, RZ, RZ, R12 ;  /* 0x000000ffff046224 */ /* 0x001fe400078e000c */
[----:B------:R-:W-:-:S05]  /*6620*/  @P6 IMAD.MOV.U32 R5, RZ, RZ, R13 ;  /* 0x000000ffff056224 */ /* 0x000fca00078e000d */
[----:B------:R0:W-:Y:S01]  /*6630*/  @P6 STG.E desc[UR36][R4.64+0xa0], R9 ;  /* 0x0000a00904006986 */ /* 0x0001e2000c101924 */
[C---:B------:R-:W-:Y:S02]  /*6640*/  ISETP.GT.AND P6, PT, R3.reuse, 0x80, P4 ;  /* 0x000000800300780c */ /* 0x040fe400027c4270 */
[----:B------:R-:W-:Y:S01]  /*6650*/  ISETP.GT.AND P4, PT, R3, 0x88, P4 ;  /* 0x000000880300780c */ /* 0x000fe20002784270 */
[----:B0-----:R-:W-:-:S10]  /*6660*/  FMUL R9, R48, R88 ;  /* 0x0000005830097220 */ /* 0x001fd40000400000 */
[----:B------:R-:W-:Y:S02]  /*6670*/  @P6 IMAD.MOV.U32 R4, RZ, RZ, R12 ;  /* 0x000000ffff046224 */ /* 0x000fe400078e000c */
[----:B------:R-:W-:Y:S01]  /*6680*/  @P6 IMAD.MOV.U32 R5, RZ, RZ, R13 ;  /* 0x000000ffff056224 */ /* 0x000fe200078e000d */
[----:B------:R-:W-:-:S04]  /*6690*/  F2FP.TF32.F32.PACK_B R9, R9 ;  /* 0x00000009ff09723e */ /* 0x000fc800024050ff */
[----:B------:R0:W-:Y:S02]  /*66a0*/  @P6 STG.E desc[UR36][R4.64+0xa4], R45 ;  /* 0x0000a42d04006986 */ /* 0x0001e4000c101924 */
[----:B0-----:R-:W-:Y:S02]  /*66b0*/  @P5 IMAD.MOV.U32 R4, RZ, RZ, R6 ;  /* 0x000000ffff045224 */ /* 0x001fe400078e0006 */
[----:B------:R-:W-:-:S05]  /*66c0*/  @P5 IMAD.MOV.U32 R5, RZ, RZ, R7 ;  /* 0x000000ffff055224 */ /* 0x000fca00078e0007 */
[----:B------:R0:W-:Y:S01]  /*66d0*/  @P5 STG.E desc[UR36][R4.64+0xa0], R11 ;  /* 0x0000a00b04005986 */ /* 0x0001e2000c101924 */
[C---:B------:R-:W-:Y:S02]  /*66e0*/  ISETP.GT.AND P5, PT, R3.reuse, 0x80, P3 ;  /* 0x000000800300780c */ /* 0x040fe40001fa4270 */
[----:B------:R-:W-:Y:S01]  /*66f0*/  ISETP.GT.AND P3, PT, R3, 0x88, P3 ;  /* 0x000000880300780c */ /* 0x000fe20001f64270 */
[----:B0-----:R-:W-:Y:S02]  /*6700*/  @P4 IMAD.MOV.U32 R4, RZ, RZ, R6 ;  /* 0x000000ffff044224 */ /* 0x001fe400078e0006 */
[----:B------:R-:W-:Y:S01]  /*6710*/  FMUL R11, R54, R88 ;  /* 0x00000058360b7220 */ /* 0x000fe20000400000 */
[----:B------:R-:W-:-:S04]  /*6720*/  @P4 IMAD.MOV.U32 R5, RZ, RZ, R7 ;  /* 0x000000ffff054224 */ /* 0x000fc800078e0007 */
[----:B------:R-:W-:Y:S01]  /*6730*/  F2FP.TF32.F32.PACK_B R11, R11 ;  /* 0x0000000bff0b723e */ /* 0x000fe200024050ff */
[----:B------:R0:W-:Y:S01]  /*6740*/  @P4 STG.E desc[UR36][R4.64+0xa4], R47 ;  /* 0x0000a42f04004986 */ /* 0x0001e2000c101924 */
[C---:B------:R-:W-:Y:S02]  /*6750*/  ISETP.GT.AND P4, PT, R3.reuse, 0x80, P0 ;  /* 0x000000800300780c */ /* 0x040fe40000784270 */
[----:B------:R-:W-:Y:S01]  /*6760*/  ISETP.GT.AND P0, PT, R3, 0x88, P0 ;  /* 0x000000880300780c */ /* 0x000fe20000704270 */
[----:B0-----:R-:W-:Y:S02]  /*6770*/  @P5 IMAD.MOV.U32 R4, RZ, RZ, R12 ;  /* 0x000000ffff045224 */ /* 0x001fe400078e000c */
[----:B------:R-:W-:-:S05]  /*6780*/  @P5 IMAD.MOV.U32 R5, RZ, RZ, R13 ;  /* 0x000000ffff055224 */ /* 0x000fca00078e000d */
        /* <DEDUP_REMOVED lines=10> */
[----:B------:R0:W-:Y:S02]  /*6830*/  @P3 STG.E desc[UR36][R4.64+0xc0], R15 ;  /* 0x0000c00f04003986 */ /* 0x0001e4000c101924 */
[----:B0-----:R-:W-:Y:S02]  /*6840*/  @P0 IMAD.MOV.U32 R4, RZ, RZ, R6 ;  /* 0x000000ffff040224 */ /* 0x001fe400078e0006 */
[----:B------:R-:W-:-:S05]  /*6850*/  @P0 IMAD.MOV.U32 R5, RZ, RZ, R7 ;  /* 0x000000ffff050224 */ /* 0x000fca00078e0007 */
[----:B------:R0:W-:Y:S02]  /*6860*/  @P0 STG.E desc[UR36][R4.64+0xc4], R51 ;  /* 0x0000c43304000986 */ /* 0x0001e4000c101924 */
[----:B0-----:R-:W-:Y:S02]  /*6870*/  @P5 IMAD.MOV.U32 R4, RZ, RZ, R12 ;  /* 0x000000ffff045224 */ /* 0x001fe400078e000c */
[----:B------:R-:W-:-:S05]  /*6880*/  @P5 IMAD.MOV.U32 R5, RZ, RZ, R13 ;  /* 0x000000ffff055224 */ /* 0x000fca00078e000d */
[----:B------:R0:W-:Y:S04]  /*6890*/  @P5 STG.E desc[UR36][R4.64+0xe0], R21 ;  /* 0x0000e01504005986 */ /* 0x0001e8000c101924 */
[----:B------:R1:W-:Y:S01]  /*68a0*/  @P4 STG.E desc[UR36][R12.64+0xe4], R53 ;  /* 0x0000e4350c004986 */ /* 0x0003e2000c101924 */
[----:B0-----:R-:W-:Y:S02]  /*68b0*/  @P2 IMAD.MOV.U32 R4, RZ, RZ, R6 ;  /* 0x000000ffff042224 */ /* 0x001fe400078e0006 */
[----:B------:R-:W-:-:S05]  /*68c0*/  @P2 IMAD.MOV.U32 R5, RZ, RZ, R7 ;  /* 0x000000ffff052224 */ /* 0x000fca00078e0007 */
[----:B------:R1:W-:Y:S04]  /*68d0*/  @P2 STG.E desc[UR36][R4.64+0xe0], R11 ;  /* 0x0000e00b04002986 */ /* 0x0003e8000c101924 */
[----:B------:R1:W-:Y:S02]  /*68e0*/  @P1 STG.E desc[UR36][R6.64+0xe4], R55 ;  /* 0x0000e43706001986 */ /* 0x0003e4000c101924 */
.L_x_152:
[----:B------:R-:W-:Y:S05]  /*68f0*/  BSYNC B0 ;  /* 0x0000000000007941 */ /* 0x000fea0003800000 */
.L_x_28:
[----:B------:R-:W-:Y:S01]  /*6900*/  ULDC UR4, c[0x0][0xc] ;  /* 0x0000030000047ab9 */ /* 0x000fe20000000800 */
[----:B------:R-:W-:Y:S01]  /*6910*/  ULDC UR5, c[0x0][0x10] ;  /* 0x0000040000057ab9 */ /* 0x000fe20000000800 */
[----:B------:R-:W2:Y:S01]  /*6920*/  LDC R3, c[0x0][0x14] ;  /* 0x00000500ff037b82 */ /* 0x000ea20000000800 */
[----:B------:R-:W-:Y:S01]  /*6930*/  UIMAD.WIDE.U32 UR4, UR4, UR5, URZ ;  /* 0x00000005040472a5 */ /* 0x000fe2000f8e003f */
[----:B------:R-:W-:Y:S02]  /*6940*/  IMAD.MOV.U32 R90, RZ, RZ, -0x1 ;  /* 0xffffffffff5a7424 */ /* 0x000fe400078e00ff */
[----:B------:R-:W-:-:S03]  /*6950*/  IMAD.MOV.U32 R23, RZ, RZ, -0x1 ;  /* 0xffffffffff177424 */ /* 0x000fc600078e00ff */
[----:B--2---:R-:W-:-:S04]  /*6960*/  IMAD.WIDE.U32 R16, R3, UR4, R16 ;  /* 0x0000000403107c25 */ /* 0x004fc8000f8e0010 */
[----:B------:R-:W-:Y:S01]  /*6970*/  IMAD R3, R3, UR5, RZ ;  /* 0x0000000503037c24 */ /* 0x000fe2000f8e02ff */
[----:B------:R-:W-:Y:S02]  /*6980*/  ULDC.64 UR4, c[0x0][0x650] ;  /* 0x0001940000047ab9 */ /* 0x000fe40000000a00 */
[----:B------:R-:W-:Y:S01]  /*6990*/  ISETP.GE.U32.AND P0, PT, R16, UR4, PT ;  /* 0x0000000410007c0c */ /* 0x000fe2000bf06070 */
[--C-:B------:R-:W-:Y:S01]  /*69a0*/  IMAD.IADD R17, R17, 0x1, R3.reuse ;  /* 0x0000000111117824 */ /* 0x100fe200078e0203 */
[----:B------:R-:W-:-:S04]  /*69b0*/  PRMT R3, RZ, 0x7610, R3 ;  /* 0x00007610ff037816 */ /* 0x000fc80000000003 */
[----:B------:R-:W-:-:S13]  /*69c0*/  ISETP.GE.U32.AND.EX P0, PT, R17, UR5, PT, P0 ;  /* 0x0000000511007c0c */ /* 0x000fda000bf06100 */
[----:B------:R-:W-:Y:S05]  /*69d0*/  @P0 BRA `(.L_x_153) ;  /* 0x0000000400640947 */ /* 0x000fea0003800000 */
[----:B-1----:R-:W1:Y:S01]  /*69e0*/  S2R R12, SR_CTAID.X ;  /* 0x00000000000c7919 */ /* 0x002e620000002500 */
[----:B0-----:R-:W0:Y:S01]  /*69f0*/  LDC.64 R10, c[0x0][0x628] ;  /* 0x00018a00ff0a7b82 */ /* 0x001e220000000a00 */
[----:B------:R-:W-:Y:S01]  /*6a00*/  ULDC UR4, c[0x0][0x150] ;  /* 0x0000540000047ab9 */ /* 0x000fe20000000800 */
[----:B----4-:R-:W-:Y:S01]  /*6a10*/  IMAD.MOV.U32 R8, RZ, RZ, R16 ;  /* 0x000000ffff087224 */ /* 0x010fe200078e0010 */
[----:B------:R-:W2:Y:S01]  /*6a20*/  S2R R24, SR_CTAID.Y ;  /* 0x0000000000187919 */ /* 0x000ea20000002600 */
[----:B------:R-:W-:-:S04]  /*6a30*/  IMAD.MOV.U32 R9, RZ, RZ, R17 ;  /* 0x000000ffff097224 */ /* 0x000fc800078e0011 */
[----:B------:R-:W4:Y:S08]  /*6a40*/  LDC R21, c[0x0][0x144] ;  /* 0x00005100ff157b82 */ /* 0x000f300000000800 */
[----:B------:R-:W2:Y:S08]  /*6a50*/  LDC R0, c[0x0][0x630] ;  /* 0x00018c00ff007b82 */ /* 0x000eb00000000800 */
[----:B---3--:R-:W3:Y:S01]  /*6a60*/  LDC.64 R14, c[0x0][0x620] ;  /* 0x00018800ff0e7b82 */ /* 0x008ee20000000a00 */
[----:B0-----:R-:W-:-:S04]  /*6a70*/  ISETP.NE.U32.AND P0, PT, R10, RZ, PT ;  /* 0x000000ff0a00720c */ /* 0x001fc80003f05070 */
[----:B------:R-:W-:Y:S02]  /*6a80*/  ISETP.NE.AND.EX P0, PT, R11, RZ, PT, P0 ;  /* 0x000000ff0b00720c */ /* 0x000fe40003f05300 */
[----:B-1----:R-:W-:-:S05]  /*6a90*/  I2FP.F32.U32 R3, R12 ;  /* 0x0000000c00037245 */ /* 0x002fca0000201000 */
[----:B------:R-:W-:-:S04]  /*6aa0*/  FMUL R3, R3, UR4 ;  /* 0x0000000403037c20 */ /* 0x000fc80008400000 */
[----:B------:R0:W1:Y:S02]  /*6ab0*/  F2I.U32.TRUNC.NTZ R20, R3 ;  /* 0x0000000300147305 */ /* 0x000064000020f000 */
[----:B--2-4-:R-:W-:Y:S05]  /*6ac0*/  @!P0 BRA `(.L_x_154) ;  /* 0x0000000000288947 */ /* 0x014fea0003800000 */
[----:B0-----:R-:W0:Y:S02]  /*6ad0*/  LDC R3, c[0x0][0x634] ;  /* 0x00018d00ff037b82 */ /* 0x001e240000000800 */
        /* <DEDUP_REMOVED lines=9> */
.L_x_154:
[----:B------:R-:W2:Y:S01]  /*6b70*/  LDC.64 R28, c[0x0][0x640] ;  /* 0x00019000ff1c7b82 */ /* 0x000ea20000000a00 */
[-CC-:B------:R-:W-:Y:S01]  /*6b80*/  SHF.R.U64 R23, R8, R0.reuse, R9.reuse ;  /* 0x0000000008177219 */ /* 0x180fe20000001209 */
[----:B-1----:R-:W-:Y:S01]  /*6b90*/  IMAD.MOV R20, RZ, RZ, -R20 ;  /* 0x000000ffff147224 */ /* 0x002fe200078e0a14 */
[----:B------:R-:W-:Y:S01]  /*6ba0*/  SHF.R.U32.HI R0, RZ, R0, R9 ;  /* 0x00000000ff007219 */ /* 0x000fe20000011609 */
[----:B------:R-:W-:Y:S01]  /*6bb0*/  ULDC UR4, c[0x0][0x154] ;  /* 0x0000550000047ab9 */ /* 0x000fe20000000800 */
[----:B0-----:R-:W-:Y:S01]  /*6bc0*/  IADD3 R3, P0, RZ, -R23, RZ ;  /* 0x80000017ff037210 */ /* 0x001fe20007f1e0ff */
[----:B------:R-:W-:Y:S02]  /*6bd0*/  IMAD R21, R21, R20, R12 ;  /* 0x0000001415157224 */ /* 0x000fe400078e020c */
[----:B------:R-:W0:Y:S01]  /*6be0*/  LDC R6, c[0x0][0x618] ;  /* 0x00018600ff067b82 */ /* 0x000e220000000800 */
[----:B------:R-:W-:Y:S02]  /*6bf0*/  IMAD.MOV.U32 R7, RZ, RZ, 0x1 ;  /* 0x00000001ff077424 */ /* 0x000fe400078e00ff */
[----:B------:R-:W-:-:S04]  /*6c00*/  IMAD.X R5, RZ, RZ, ~R0, P0 ;  /* 0x000000ffff057224 */ /* 0x000fc800000e0e00 */
[-C--:B---3--:R-:W-:Y:S01]  /*6c10*/  IMAD R0, R5, R14.reuse, RZ ;  /* 0x0000000e05007224 */ /* 0x088fe200078e02ff */
[----:B------:R-:W1:Y:S01]  /*6c20*/  LDC R8, c[0x0][0x608] ;  /* 0x00018200ff087b82 */ /* 0x000e620000000800 */
[----:B------:R-:W-:-:S04]  /*6c30*/  IMAD.WIDE.U32 R4, R3, R14, R16 ;  /* 0x0000000e03047225 */ /* 0x000fc800078e0010 */
[----:B------:R-:W-:Y:S01]  /*6c40*/  IMAD R3, R3, R15, R0 ;  /* 0x0000000f03037224 */ /* 0x000fe200078e0200 */
[----:B------:R-:W-:Y:S02]  /*6c50*/  I2FP.F32.U32 R0, R24 ;  /* 0x0000001800007245 */ /* 0x000fe40000201000 */
[----:B------:R-:W3:Y:S01]  /*6c60*/  LDC R26, c[0x0][0x658] ;  /* 0x00019600ff1a7b82 */ /* 0x000ee20000000800 */
[----:B------:R-:W-:Y:S01]  /*6c70*/  IMAD.IADD R3, R5, 0x1, R3 ;  /* 0x0000000105037824 */ /* 0x000fe200078e0203 */
[----:B--2---:R-:W-:Y:S01]  /*6c80*/  ISETP.NE.U32.AND P0, PT, R28, RZ, PT ;  /* 0x000000ff1c00720c */ /* 0x004fe20003f05070 */
[----:B------:R-:W-:Y:S01]  /*6c90*/  FMUL R0, R0, UR4 ;  /* 0x0000000400007c20 */ /* 0x000fe20008400000 */
[----:B------:R-:W-:Y:S02]  /*6ca0*/  IMAD.MOV.U32 R5, RZ, RZ, -0x1 ;  /* 0xffffffffff057424 */ /* 0x000fe400078e00ff */
[----:B------:R-:W-:Y:S01]  /*6cb0*/  ISETP.NE.AND.EX P0, PT, R29, RZ, PT, P0 ;  /* 0x000000ff1d00720c */ /* 0x000fe20003f05300 */
[----:B------:R2:W4:Y:S01]  /*6cc0*/  F2I.U32.TRUNC.NTZ R13, R0 ;  /* 0x00000000000d7305 */ /* 0x000522000020f000 */
[----:B------:R-:W2:Y:S01]  /*6cd0*/  LDC R15, c[0x0][0x148] ;  /* 0x00005200ff0f7b82 */ /* 0x000ea20000000800 */
[----:B0-----:R-:W-:-:S02]  /*6ce0*/  SHF.R.U64 R12, R4, R6, R3 ;  /* 0x00000006040c7219 */ /* 0x001fc40000001203 */
[----:B------:R-:W-:-:S05]  /*6cf0*/  SHF.R.U32.HI R3, RZ, R6, R3 ;  /* 0x00000006ff037219 */ /* 0x000fca0000011603 */
[----:B------:R-:W0:Y:S01]  /*6d00*/  LDC R20, c[0x0][0x600] ;  /* 0x00018000ff147b82 */ /* 0x000e220000000800 */
[-CC-:B-1----:R-:W-:Y:S02]  /*6d10*/  SHF.R.U64 R10, R12, R8.reuse, R3.reuse ;  /* 0x000000080c0a7219 */ /* 0x182fe40000001203 */
[----:B------:R-:W-:-:S05]  /*6d20*/  SHF.R.U32.HI R3, RZ, R8, R3 ;  /* 0x00000008ff037219 */ /* 0x000fca0000011603 */
[----:B------:R-:W1:Y:S01]  /*6d30*/  LDC R27, c[0x0][0x648] ;  /* 0x00019200ff1b7b82 */ /* 0x000e620000000800 */
[-C--:B---3--:R-:W-:Y:S02]  /*6d40*/  SHF.L.U32 R4, R5, R26.reuse, RZ ;  /* 0x0000001a05047219 */ /* 0x088fe400000006ff */
[-CC-:B------:R-:W-:Y:S02]  /*6d50*/  SHF.R.U64 R14, R10, R26.reuse, R3.reuse ;  /* 0x0000001a0a0e7219 */ /* 0x180fe40000001203 */
[----:B------:R-:W-:Y:S02]  /*6d60*/  SHF.R.U32.HI R5, RZ, R26, R3 ;  /* 0x0000001aff057219 */ /* 0x000fe40000011603 */
[----:B------:R-:W-:Y:S01]  /*6d70*/  LOP3.LUT R25, RZ, R4, RZ, 0x33, !PT ;  /* 0x00000004ff197212 */ /* 0x000fe200078e33ff */
[----:B------:R-:W3:Y:S01]  /*6d80*/  LDC R30, c[0x0][0x638] ;  /* 0x00018e00ff1e7b82 */ /* 0x000ee20000000800 */
[----:B------:R-:W-:Y:S01]  /*6d90*/  SHF.L.U32 R26, R7, R26, RZ ;  /* 0x0000001a071a7219 */ /* 0x000fe200000006ff */
[----:B------:R-:W-:-:S06]  /*6da0*/  IMAD.MOV.U32 R4, RZ, RZ, R14 ;  /* 0x000000ffff047224 */ /* 0x000fcc00078e000e */
[----:B------:R-:W0:Y:S01]  /*6db0*/  LDC R31, c[0x0][0x610] ;  /* 0x00018400ff1f7b82 */ /* 0x000e220000000800 */
[----:B----4-:R-:W-:Y:S05]  /*6dc0*/  @!P0 BRA `(.L_x_155) ;  /* 0x0000000000288947 */ /* 0x010fea0003800000 */
[----:B------:R-:W4:Y:S02]  /*6dd0*/  LDC R3, c[0x0][0x64c] ;  /* 0x00019300ff037b82 */ /* 0x000f240000000800 */
[----:B----4-:R-:W-:-:S05]  /*6de0*/  IADD3 R3, P0, R14, R3, RZ ;  /* 0x000000030e037210 */ /* 0x010fca0007f1e0ff */
        /* <DEDUP_REMOVED lines=8> */
.L_x_155:
[----:B------:R-:W-:Y:S01]  /*6e70*/  ISETP.NE.AND P0, PT, R2, 0x1, PT ;  /* 0x000000010200780c */ /* 0x000fe20003f05270 */
[----:B0-----:R-:W-:Y:S01]  /*6e80*/  VIADD R7, R20, 0xffffffff ;  /* 0xffffffff14077836 */ /* 0x001fe20000000000 */
[----:B-12---:R-:W-:Y:S01]  /*6e90*/  SHF.R.U64 R0, R4, R27, R5 ;  /* 0x0000001b04007219 */ /* 0x006fe20000001205 */
[----:B------:R-:W-:Y:S01]  /*6ea0*/  IMAD.MOV R13, RZ, RZ, -R13 ;  /* 0x000000ffff0d7224 */ /* 0x000fe200078e0a0d */
[----:B------:R-:W-:Y:S01]  /*6eb0*/  LOP3.LUT R5, R10, R25, RZ, 0xc0, !PT ;  /* 0x000000190a057212 */ /* 0x000fe200078ec0ff */
[----:B------:R-:W-:Y:S01]  /*6ec0*/  IMAD.MOV.U32 R4, RZ, RZ, 0x1 ;  /* 0x00000001ff047424 */ /* 0x000fe200078e00ff */
[----:B------:R-:W-:Y:S01]  /*6ed0*/  LOP3.LUT R12, R12, R7, RZ, 0xc0, !PT ;  /* 0x000000070c0c7212 */ /* 0x000fe200078ec0ff */
[----:B------:R-:W-:Y:S02]  /*6ee0*/  IMAD.MOV R3, RZ, RZ, -R0 ;  /* 0x000000ffff037224 */ /* 0x000fe400078e0a00 */
[----:B------:R-:W-:Y:S02]  /*6ef0*/  IMAD R0, R26, R0, R5 ;  /* 0x000000001a007224 */ /* 0x000fe400078e0205 */
[----:B---3--:R-:W-:-:S02]  /*6f00*/  IMAD R3, R3, R30, R14 ;  /* 0x0000001e03037224 */ /* 0x008fc400078e020e */
[----:B------:R-:W-:Y:S02]  /*6f10*/  @P0 IMAD R21, R15, R13, R24 ;  /* 0x0000000d0f150224 */ /* 0x000fe400078e0218 */
[----:B------:R-:W-:Y:S01]  /*6f20*/  IMAD R5, R3, R20, R12 ;  /* 0x0000001403057224 */ /* 0x000fe200078e020c */
[----:B------:R-:W-:Y:S01]  /*6f30*/  PRMT R3, R4, 0x7610, R3 ;  /* 0x0000761004037816 */ /* 0x000fe20000000003 */
[----:B------:R-:W-:-:S05]  /*6f40*/  IMAD R0, R0, R31, R21 ;  /* 0x0000001f00007224 */ /* 0x000fca00078e0215 */
[----:B------:R-:W-:Y:S02]  /*6f50*/  SEL R90, R5, R0, !P0 ;  /* 0x00000000055a7207 */ /* 0x000fe40004000000 */
[----:B------:R-:W-:-:S07]  /*6f60*/  SEL R0, R0, R5, !P0 ;  /* 0x0000000500007207 */ /* 0x000fce0004000000 */
.L_x_153:
[----:B------:R-:W-:Y:S01]  /*6f70*/  LOP3.LUT P0, RZ, R3, 0xff, RZ, 0xc0, !PT ;  /* 0x000000ff03ff7812 */ /* 0x000fe2000780c0ff */
[----:B-----5:R-:W-:-:S12]  /*6f80*/  IMAD.MOV.U32 R100, RZ, RZ, R0 ;  /* 0x000000ffff647224 */ /* 0x020fd800078e0000 */
[----:B------:R-:W-:Y:S05]  /*6f90*/  @P0 BRA `(.L_x_156) ;  /* 0xffffff9c00f00947 */ /* 0x000fea000383ffff */
[----:B------:R-:W-:Y:S05]  /*6fa0*/  EXIT ;  /* 0x000000000000794d */ /* 0x000fea0003800000 */
.L_x_3:
[----:B0-----:R-:W-:Y:S01]  /*6fb0*/  ULDC.64 UR4, c[0x0][0x650] ;  /* 0x0001940000047ab9 */ /* 0x001fe20000000a00 */
        /* <DEDUP_REMOVED lines=25> */
.L_x_158:
[--C-:B------:R-:W-:Y:S01]  /*7150*/  SHF.R.U64 R12, R10, R14, R11.reuse ;  /* 0x0000000e0a0c7219 */ /* 0x100fe2000000120b */
[----:B------:R-:W0:Y:S01]  /*7160*/  LDC R22, c[0x0][0x618] ;  /* 0x00018600ff167b82 */ /* 0x000e220000000800 */
[----:B------:R-:W-:Y:S01]  /*7170*/  I2FP.F32.U32 R6, R4 ;  /* 0x0000000400067245 */ /* 0x000fe20000201000 */
[----:B------:R-:W-:Y:S01]  /*7180*/  ULDC UR4, c[0x0][0x150] ;  /* 0x0000540000047ab9 */ /* 0x000fe20000000800 */
[----:B------:R-:W-:Y:S02]  /*7190*/  SHF.R.U32.HI R5, RZ, R14, R11 ;  /* 0x0000000eff057219 */ /* 0x000fe4000001160b */
[----:B------:R-:W-:Y:S01]  /*71a0*/  IADD3 R9, P0, RZ, -R12, RZ ;  /* 0x8000000cff097210 */ /* 0x000fe20007f1e0ff */
[----:B------:R-:W-:Y:S01]  /*71b0*/  FMUL R11, R6, UR4 ;  /* 0x00000004060b7c20 */ /* 0x000fe20008400000 */
[----:B------:R-:W-:Y:S01]  /*71c0*/  ULDC UR4, c[0x0][0x154] ;  /* 0x0000550000047ab9 */ /* 0x000fe20000000800 */
[----:B------:R-:W1:Y:S02]  /*71d0*/  LDC.64 R24, c[0x0][0x640] ;  /* 0x00019000ff187b82 */ /* 0x000e640000000a00 */
[----:B------:R-:W-:-:S02]  /*71e0*/  IMAD.X R5, RZ, RZ, ~R5, P0 ;  /* 0x000000ffff057224 */ /* 0x000fc400000e0e05 */
[----:B------:R-:W2:Y:S01]  /*71f0*/  F2I.U32.TRUNC.NTZ R11, R11 ;  /* 0x0000000b000b7305 */ /* 0x000ea2000020f000 */
[----:B------:R-:W-:-:S03]  /*7200*/  IMAD.WIDE.U32 R6, R9, R20, R16 ;  /* 0x0000001409067225 */ /* 0x000fc600078e0010 */
[----:B------:R-:W3:Y:S01]  /*7210*/  LDC R13, c[0x0][0x144] ;  /* 0x00005100ff0d7b82 */ /* 0x000ee20000000800 */
[----:B------:R-:W-:-:S04]  /*7220*/  IMAD R8, R5, R20, RZ ;  /* 0x0000001405087224 */ /* 0x000fc800078e02ff */
[----:B------:R-:W-:Y:S02]  /*7230*/  IMAD R5, R9, R21, R8 ;  /* 0x0000001509057224 */ /* 0x000fe400078e0208 */
[----:B------:R-:W-:Y:S01]  /*7240*/  IMAD.MOV.U32 R8, RZ, RZ, -0x1 ;  /* 0xffffffffff087424 */ /* 0x000fe200078e00ff */
[----:B------:R-:W4:Y:S01]  /*7250*/  LDC R14, c[0x0][0x608] ;  /* 0x00018200ff0e7b82 */ /* 0x000f220000000800 */
[----:B------:R-:W-:Y:S01]  /*7260*/  IMAD.IADD R5, R7, 0x1, R5 ;  /* 0x0000000107057824 */ /* 0x000fe200078e0205 */
[----:B------:R-:W-:-:S04]  /*7270*/  I2FP.F32.U32 R7, R3 ;  /* 0x0000000300077245 */ /* 0x000fc80000201000 */
[-C--:B0-----:R-:W-:Y:S01]  /*7280*/  SHF.R.U64 R10, R6, R22.reuse, R5 ;  /* 0x00000016060a7219 */ /* 0x081fe20000001205 */
[----:B--2---:R-:W-:Y:S01]  /*7290*/  IMAD.MOV R6, RZ, RZ, -R11 ;  /* 0x000000ffff067224 */ /* 0x004fe200078e0a0b */
[----:B------:R-:W0:Y:S01]  /*72a0*/  LDC R9, c[0x0][0x658] ;  /* 0x00019600ff097b82 */ /* 0x000e220000000800 */
[----:B-1----:R-:W-:Y:S01]  /*72b0*/  ISETP.NE.U32.AND P0, PT, R24, RZ, PT ;  /* 0x000000ff1800720c */ /* 0x002fe20003f05070 */
[----:B------:R-:W-:Y:S01]  /*72c0*/  FMUL R7, R7, UR4 ;  /* 0x0000000407077c20 */ /* 0x000fe20008400000 */
[----:B------:R-:W-:Y:S02]  /*72d0*/  SHF.R.U32.HI R5, RZ, R22, R5 ;  /* 0x00000016ff057219 */ /* 0x000fe40000011605 */
[----:B------:R-:W-:-:S03]  /*72e0*/  ISETP.NE.AND.EX P0, PT, R25, RZ, PT, P0 ;  /* 0x000000ff1900720c */ /* 0x000fc60003f05300 */
[----:B------:R-:W1:Y:S01]  /*72f0*/  LDC R20, c[0x0][0x148] ;  /* 0x00005200ff147b82 */ /* 0x000e620000000800 */
[----:B---3--:R-:W-:Y:S02]  /*7300*/  IMAD R23, R13, R6, R4 ;  /* 0x000000060d177224 */ /* 0x008fe400078e0204 */
[----:B------:R-:W-:-:S05]  /*7310*/  IMAD.MOV.U32 R6, RZ, RZ, 0x1 ;  /* 0x00000001ff067424 */ /* 0x000fca00078e00ff */
[----:B------:R-:W2:Y:S01]  /*7320*/  LDC R21, c[0x0][0x600] ;  /* 0x00018000ff157b82 */ /* 0x000ea20000000800 */
[-CC-:B----4-:R-:W-:Y:S02]  /*7330*/  SHF.R.U64 R13, R10, R14.reuse, R5.reuse ;  /* 0x0000000e0a0d7219 */ /* 0x190fe40000001205 */
[----:B------:R-:W-:Y:S02]  /*7340*/  SHF.R.U32.HI R4, RZ, R14, R5 ;  /* 0x0000000eff047219 */ /* 0x000fe40000011605 */
[----:B------:R3:W4:Y:S03]  /*7350*/  F2I.U32.TRUNC.NTZ R14, R7 ;  /* 0x00000007000e7305 */ /* 0x000726000020f000 */
[----:B------:R-:W1:Y:S01]  /*7360*/  LDC R26, c[0x0][0x648] ;  /* 0x00019200ff1a7b82 */ /* 0x000e620000000800 */
[-C--:B0-----:R-:W-:Y:S02]  /*7370*/  SHF.R.U64 R15, R13, R9.reuse, R4 ;  /* 0x000000090d0f7219 */ /* 0x081fe40000001204 */
[----:B------:R-:W-:-:S02]  /*7380*/  SHF.L.U32 R8, R8, R9, RZ ;  /* 0x0000000908087219 */ /* 0x000fc400000006ff */
[-C--:B------:R-:W-:Y:S01]  /*7390*/  SHF.R.U32.HI R5, RZ, R9.reuse, R4 ;  /* 0x00000009ff057219 */ /* 0x080fe20000011604 */
[----:B------:R-:W-:Y:S01]  /*73a0*/  IMAD.MOV.U32 R4, RZ, RZ, R15 ;  /* 0x000000ffff047224 */ /* 0x000fe200078e000f */
[----:B------:R-:W-:Y:S01]  /*73b0*/  SHF.L.U32 R22, R6, R9, RZ ;  /* 0x0000000906167219 */ /* 0x000fe200000006ff */
[----:B------:R-:W0:Y:S01]  /*73c0*/  LDC R27, c[0x0][0x638] ;  /* 0x00018e00ff1b7b82 */ /* 0x000e220000000800 */
[----:B------:R-:W-:-:S07]  /*73d0*/  LOP3.LUT R28, RZ, R8, RZ, 0x33, !PT ;  /* 0x00000008ff1c7212 */ /* 0x000fce00078e33ff */
        /* <DEDUP_REMOVED lines=12> */
.L_x_159:
[----:B------:R-:W-:Y:S01]  /*74a0*/  ISETP.NE.AND P0, PT, R2, 0x1, PT ;  /* 0x000000010200780c */ /* 0x000fe20003f05270 */
[----:B--2---:R-:W-:Y:S01]  /*74b0*/  VIADD R7, R21, 0xffffffff ;  /* 0xffffffff15077836 */ /* 0x004fe20000000000 */
[----:B-1----:R-:W-:Y:S01]  /*74c0*/  SHF.R.U64 R5, R4, R26, R5 ;  /* 0x0000001a04057219 */ /* 0x002fe20000001205 */
[----:B------:R-:W-:Y:S01]  /*74d0*/  IMAD.MOV R14, RZ, RZ, -R14 ;  /* 0x000000ffff0e7224 */ /* 0x000fe200078e0a0e */
[----:B------:R-:W-:Y:S01]  /*74e0*/  LOP3.LUT R4, R13, R28, RZ, 0xc0, !PT ;  /* 0x0000001c0d047212 */ /* 0x000fe200078ec0ff */
[----:B------:R-:W-:Y:S01]  /*74f0*/  IMAD.MOV.U32 R8, RZ, RZ, R12 ;  /* 0x000000ffff087224 */ /* 0x000fe200078e000c */
[----:B------:R-:W-:Y:S01]  /*7500*/  LOP3.LUT R10, R10, R7, RZ, 0xc0, !PT ;  /* 0x000000070a0a7212 */ /* 0x000fe200078ec0ff */
[----:B------:R-:W-:Y:S02]  /*7510*/  IMAD.MOV R6, RZ, RZ, -R5 ;  /* 0x000000ffff067224 */ /* 0x000fe400078e0a05 */
[----:B------:R-:W-:-:S04]  /*7520*/  IMAD R4, R22, R5, R4 ;  /* 0x0000000516047224 */ /* 0x000fc800078e0204 */
[----:B------:R-:W-:Y:S02]  /*7530*/  @P0 IMAD R23, R20, R14, R3 ;  /* 0x0000000e14170224 */ /* 0x000fe400078e0203 */
[----:B0-----:R-:W-:Y:S02]  /*7540*/  IMAD R3, R6, R27, R15 ;  /* 0x0000001b06037224 */ /* 0x001fe400078e020f */
[----:B------:R-:W-:Y:S02]  /*7550*/  IMAD R7, R4, R29, R23 ;  /* 0x0000001d04077224 */ /* 0x000fe400078e0217 */
[----:B------:R-:W-:Y:S02]  /*7560*/  IMAD R4, R3, R21, R10 ;  /* 0x0000001503047224 */ /* 0x000fe400078e020a */
[----:B------:R-:W-:-:S03]  /*7570*/  IMAD.MOV.U32 R6, RZ, RZ, 0x1 ;  /* 0x00000001ff067424 */ /* 0x000fc600078e00ff */
[----:B------:R-:W-:Y:S02]  /*7580*/  SEL R9, R4, R7, !P0 ;  /* 0x0000000704097207 */ /* 0x000fe40004000000 */
[----:B------:R-:W-:-:S07]  /*7590*/  SEL R7, R7, R4, !P0 ;  /* 0x0000000407077207 */ /* 0x000fce0004000000 */
.L_x_157:
[----:B------:R-:W-:-:S08]  /*75a0*/  NOP ;  /* 0x0000000000007918 */ /* 0x000fd00000000000 */
[----:B------:R-:W0:-:S00]  /*75b0*/  USETMAXREG.DEALLOC.CTAPOOL 0x28 ;  /* 0x00000028000079c8 */ /* 0x000e0000080e0500 */
[----:B0-----:R-:W-:-:S13]  /*75c0*/  ISETP.NE.AND P0, PT, R0, RZ, PT ;  /* 0x000000ff0000720c */ /* 0x001fda0003f05270 */
[----:B------:R-:W-:Y:S05]  /*75d0*/  @P0 EXIT ;  /* 0x000000000000094d */ /* 0x000fea0003800000 */
[----:B------:R-:W-:Y:S01]  /*75e0*/  LOP3.LUT P0, RZ, R6, 0xff, RZ, 0xc0, !PT ;  /* 0x000000ff06ff7812 */ /* 0x000fe2000780c0ff */
[----:B------:R-:W-:Y:S02]  /*75f0*/  IMAD.MOV.U32 R0, RZ, RZ, 0x1 ;  /* 0x00000001ff007424 */ /* 0x000fe400078e00ff */
[----:B------:R-:W-:-:S10]  /*7600*/  IMAD.MOV.U32 R12, RZ, RZ, RZ ;  /* 0x000000ffff0c7224 */ /* 0x000fd400078e00ff */
[----:B------:R-:W-:Y:S05]  /*7610*/  @!P0 BRA `(.L_x_160) ;  /* 0x0000000c00308947 */ /* 0x000fea0003800000 */
[----:B------:R-:W0:Y:S01]  /*7620*/  LDC R0, c[0x0][0x28c] ;  /* 0x0000a300ff007b82 */ /* 0x000e220000000800 */
[----:B------:R-:W-:Y:S01]  /*7630*/  ULDC UR5, c[0x0][0x600] ;  /* 0x0001800000057ab9 */ /* 0x000fe20000000800 */
[----:B------:R-:W-:Y:S01]  /*7640*/  ULDC UR4, c[0x0][0xc] ;  /* 0x0000030000047ab9 */ /* 0x000fe20000000800 */
[----:B------:R-:W-:Y:S01]  /*7650*/  UIADD3 UR16, UR5, -0x1, URZ ;  /* 0xffffffff05107890 */ /* 0x000fe2000fffe03f */
[C---:B------:R-:W-:Y:S01]  /*7660*/  LOP3.LUT P2, RZ, R18.reuse, 0x7f, RZ, 0xc0, !PT ;  /* 0x0000007f12ff7812 */ /* 0x040fe2000784c0ff */
[----:B------:R-:W-:Y:S01]  /*7670*/  ULDC UR6, c[0x0][0x658] ;  /* 0x0001960000067ab9 */ /* 0x000fe20000000800 */
[----:B------:R-:W-:Y:S01]  /*7680*/  ULDC UR5, c[0x0][0x10] ;  /* 0x0000040000057ab9 */ /* 0x000fe20000000800 */
[----:B------:R-:W-:Y:S01]  /*7690*/  UMOV UR7, 0xffffffff ;  /* 0xffffffff00077882 */ /* 0x000fe20000000000 */
[----:B------:R-:W-:Y:S01]  /*76a0*/  UMOV UR8, 0x1 ;  /* 0x0000000100087882 */ /* 0x000fe20000000000 */
[----:B------:R-:W-:Y:S01]  /*76b0*/  UIMAD.WIDE.U32 UR4, UR4, UR5, URZ ;  /* 0x00000005040472a5 */ /* 0x000fe2000f8e003f */
[----:B------:R-:W-:Y:S01]  /*76c0*/  LOP3.LUT P0, RZ, R18, 0x1f, RZ, 0xc0, !PT ;  /* 0x0000001f12ff7812 */ /* 0x000fe2000780c0ff */
[----:B------:R-:W-:Y:S01]  /*76d0*/  USHF.L.U32 UR7, UR7, UR6, URZ ;  /* 0x0000000607077299 */ /* 0x000fe2000800063f */
[----:B------:R-:W-:Y:S01]  /*76e0*/  BSSY B0, `(.L_x_160) ;  /* 0x00000bf000007945 */ /* 0x000fe20003800000 */
[----:B------:R-:W-:Y:S01]  /*76f0*/  USHF.L.U32 UR18, UR8, UR6, URZ ;  /* 0x0000000608127299 */ /* 0x000fe2000800063f */
[----:B------:R-:W-:Y:S01]  /*7700*/  IMAD.MOV.U32 R13, RZ, RZ, 0x1 ;  /* 0x00000001ff0d7424 */ /* 0x000fe200078e00ff */
[----:B------:R-:W-:Y:S01]  /*7710*/  LOP3.LUT R11, R19, 0x2, RZ, 0xfc, !PT ;  /* 0x00000002130b7812 */ /* 0x000fe200078efcff */
[----:B------:R-:W-:Y:S01]  /*7720*/  ULDC UR6, c[0x0][0x14] ;  /* 0x0000050000067ab9 */ /* 0x000fe20000000800 */
[----:B------:R-:W-:Y:S01]  /*7730*/  PLOP3.LUT P0, PT, P0, P2, PT, 0x8a, 0x0 ;  /* 0x000000000000781c */ /* 0x000fe20000705172 */
[----:B------:R-:W-:Y:S01]  /*7740*/  UIMAD.WIDE.U32 UR20, UR4, UR6, URZ ;  /* 0x00000006041472a5 */ /* 0x000fe2000f8e003f */
[----:B------:R-:W-:Y:S01]  /*7750*/  IMAD.MOV.U32 R12, RZ, RZ, RZ ;  /* 0x000000ffff0c7224 */ /* 0x000fe200078e00ff */
[----:B------:R-:W-:-:S02]  /*7760*/  UIMAD UR13, UR5, UR6, URZ ;  /* 0x00000006050d72a4 */ /* 0x000fc4000f8e023f */
[----:B------:R-:W-:Y:S01]  /*7770*/  ULOP3.LUT UR17, URZ, UR7, URZ, 0x33, !UPT ;  /* 0x000000073f117292 */ /* 0x000fe2000f8e333f */
[----:B0-----:R-:W-:Y:S01]  /*7780*/  VIADD R0, R0, 0x1f ;  /* 0x0000001f00007836 */ /* 0x001fe20000000000 */
[----:B------:R-:W-:Y:S01]  /*7790*/  UIADD3 UR13, UR21, UR13, URZ ;  /* 0x0000000d150d7290 */ /* 0x000fe2000fffe03f */
[----:B------:R-:W-:-:S03]  /*77a0*/  ULDC.64 UR22, c[0x0][0x198] ;  /* 0x0000660000167ab9 */ /* 0x000fc60000000a00 */
[----:B------:R-:W-:-:S04]  /*77b0*/  SHF.R.S32.HI R3, RZ, 0x1f, R0 ;  /* 0x0000001fff037819 */ /* 0x000fc80000011400 */
[----:B------:R-:W-:Y:S01]  /*77c0*/  LEA.HI R3, R3, R0, RZ, 0x5 ;  /* 0x0000000003037211 */ /* 0x000fe200078f28ff */
[----:B------:R-:W-:-:S03]  /*77d0*/  IMAD.MOV.U32 R0, RZ, RZ, 0x1 ;  /* 0x00000001ff007424 */ /* 0x000fc600078e00ff */
[----:B------:R-:W-:-:S05]  /*77e0*/  SHF.R.S32.HI R3, RZ, 0x5, R3 ;  /* 0x00000005ff037819 */ /* 0x000fca0000011403 */
[----:B------:R-:W-:-:S07]  /*77f0*/  VIADD R10, R3, 0x1 ;  /* 0x00000001030a7836 */ /* 0x000fce0000000000 */
.L_x_172:
[----:B------:R-:W-:-:S03]  /*7800*/  UMOV UR4, 0xffffffff ;  /* 0xffffffff00047882 */ /* 0x000fc60000000000 */
[----:B------:R-:W-:Y:S05]  /*7810*/  BRA.DIV UR4, `(.L_x_161) ;  /* 0x0000000e04c07947 */ /* 0x000fea000b800000 */
[----:B------:R-:W-:-:S13]  /*7820*/  ELECT P6, URZ, PT ;  /* 0x00000000003f782f */ /* 0x000fda00038c0000 */
.L_x_184:
[----:B------:R-:W0:Y:S01]  /*7830*/  LDC R4, c[0x0][0x28c] ;  /* 0x0000a300ff047b82 */ /* 0x000e220000000800 */
[----:B------:R-:W-:Y:S01]  /*7840*/  BSSY B1, `(.L_x_162) ;  /* 0x0000037000017945 */ /* 0x000fe20003800000 */
[----:B0-----:R-:W-:-:S13]  /*7850*/  ISETP.LT.OR P6, PT, R4, 0x1, !P6 ;  /* 0x000000010400780c */ /* 0x001fda00077c1670 */
[----:B------:R-:W-:Y:S05]  /*7860*/  @P6 BRA `(.L_x_163) ;  /* 0x0000000000d06947 */ /* 0x000fea0003800000 */
[----:B------:R-:W-:Y:S02]  /*7870*/  IMAD.SHL.U32 R15, R9, 0x40, RZ ;  /* 0x00000040090f7824 */ /* 0x000fe400078e00ff */
[----:B------:R-:W-:Y:S02]  /*7880*/  IMAD.SHL.U32 R18, R7, 0x100, RZ ;  /* 0x0000010007127824 */ /* 0x000fe400078e00ff */
[----:B------:R-:W-:Y:S02]  /*7890*/  IMAD.MOV.U32 R20, RZ, RZ, RZ ;  /* 0x000000ffff147224 */ /* 0x000fe400078e00ff */
[----:B------:R-:W-:Y:S02]  /*78a0*/  IMAD.MOV.U32 R4, RZ, RZ, R10 ;  /* 0x000000ffff047224 */ /* 0x000fe400078e000a */
[----:B------:R-:W-:Y:S02]  /*78b0*/  IMAD.MOV.U32 R5, RZ, RZ, R0 ;  /* 0x000000ffff057224 */ /* 0x000fe400078e0000 */
[----:B------:R-:W-:-:S07]  /*78c0*/  IMAD.MOV.U32 R6, RZ, RZ, R12 ;  /* 0x000000ffff067224 */ /* 0x000fce00078e000c */
.L_x_167:
[----:B------:R-:W0:Y:S01]  /*78d0*/  S2R R14, SR_CgaCtaId ;  /* 0x00000000000e7919 */ /* 0x000e220000008800 */
[----:B------:R-:W-:Y:S01]  /*78e0*/  MOV R7, 0x400 ;  /* 0x0000040000077802 */ /* 0x000fe20000000f00 */
[----:B------:R-:W1:Y:S03]  /*78f0*/  @!P2 LDC R9, c[0x0][0x500] ;  /* 0x00014000ff09ab82 */ /* 0x000e660000000800 */
[----:B0-----:R-:W-:Y:S02]  /*7900*/  LEA R21, R14, R7, 0x18 ;  /* 0x000000070e157211 */ /* 0x001fe400078ec0ff */
[----:B------:R-:W-:-:S03]  /*7910*/  SHF.L.U32 R7, R5, 0x1f, RZ ;  /* 0x0000001f05077819 */ /* 0x000fc600000006ff */
[----:B------:R-:W-:-:S04]  /*7920*/  IMAD R14, R6, 0x8, R21 ;  /* 0x00000008060e7824 */ /* 0x000fc800078e0215 */
[----:B------:R-:W0:Y:S02]  /*7930*/  SYNCS.PHASECHK.TRANS64.TRYWAIT P1, [R14+URZ+0x28], R7 ;  /* 0x000028070e0075a7 */ /* 0x000e24000802017f */
[----:B01----:R-:W-:Y:S05]  /*7940*/  @!P1 BRA `(.L_x_164) ;  /* 0x0000000c00949947 */ /* 0x003fea0003800000 */
.L_x_185:
[----:B0-----:R-:W-:Y:S01]  /*7950*/  PRMT R7, R11, 0x9910, RZ ;  /* 0x000099100b077816 */ /* 0x001fe200000000ff */
[----:B------:R0:W-:Y:S03]  /*7960*/  @!P2 SYNCS.ARRIVE.TRANS64 RZ, [R14+URZ], R9 ;  /* 0x000000090effa9a7 */ /* 0x0001e6000800003f */
[----:B------:R-:W-:-:S13]  /*7970*/  ISETP.NE.AND P1, PT, R7, 0x2, PT ;  /* 0x000000020700780c */ /* 0x000fda0003f25270 */
[----:B0-----:R-:W-:Y:S05]  /*7980*/  @P1 BRA `(.L_x_165) ;  /* 0x0000000000041947 */ /* 0x001fea0003800000 */
[----:B------:R-:W-:Y:S01]  /*7990*/  BPT.TRAP 0x1 ;  /* 0x000000040000795c */ /* 0x000fe20000300000 */
.L_x_165:
[----:B------:R-:W-:Y:S05]  /*79a0*/  @P0 BRA `(.L_x_166) ;  /* 0x0000000000040947 */ /* 0x000fea0003800000 */
[----:B------:R-:W-:Y:S01]  /*79b0*/  BPT.TRAP 0x1 ;  /* 0x000000040000795c */ /* 0x000fe20000300000 */
.L_x_166:
[--C-:B------:R-:W-:Y:S01]  /*79c0*/  IMAD R7, R6, 0x8000, R21.reuse ;  /* 0x0000800006077824 */ /* 0x100fe200078e0215 */
[----:B------:R-:W-:Y:S01]  /*79d0*/  R2UR UR9, R14 ;  /* 0x000000000e0972ca */ /* 0x000fe200000e0000 */
[----:B------:R-:W-:Y:S01]  /*79e0*/  IMAD R21, R6, 0x2000, R21 ;  /* 0x0000200006157824 */ /* 0x000fe200078e0215 */
[----:B------:R-:W-:Y:S01]  /*79f0*/  UIADD3 UR4, UP0, UR22, 0xf0, URZ ;  /* 0x000000f016047890 */ /* 0x000fe2000ff1e03f */
[----:B------:R-:W-:Y:S01]  /*7a00*/  VIADD R4, R4, 0xffffffff ;  /* 0xffffffff04047836 */ /* 0x000fe20000000000 */
[----:B------:R-:W-:Y:S01]  /*7a10*/  R2UR UR5, R7 ;  /* 0x00000000070572ca */ /* 0x000fe200000e0000 */
[----:B------:R-:W-:Y:S01]  /*7a20*/  UIADD3 UR24, UP1, UR22, 0x1f0, URZ ;  /* 0x000001f016187890 */ /* 0x000fe2000ff3e03f */
[----:B------:R-:W-:Y:S01]  /*7a30*/  R2UR UR8, R21 ;  /* 0x00000000150872ca */ /* 0x000fe200000e0000 */
[----:B------:R-:W-:Y:S01]  /*7a40*/  VIADD R6, R6, 0x1 ;  /* 0x0000000106067836 */ /* 0x000fe20000000000 */
[----:B------:R-:W-:Y:S01]  /*7a50*/  R2UR UR11, R18 ;  /* 0x00000000120b72ca */ /* 0x000fe200000e0000 */
[----:B------:R-:W-:Y:S01]  /*7a60*/  UIADD3.X UR25, URZ, UR23, URZ, UP1, !UPT ;  /* 0x000000173f197290 */ /* 0x000fe20008ffe43f */
[----:B------:R-:W-:Y:S01]  /*7a70*/  R2UR UR10, R20 ;  /* 0x00000000140a72ca */ /* 0x000fe200000e0000 */
[----:B------:R-:W-:Y:S01]  /*7a80*/  UMOV UR6, 0x0 ;  /* 0x0000000000067882 */ /* 0x000fe20000000000 */
[----:B------:R-:W-:Y:S01]  /*7a90*/  R2UR UR12, R8 ;  /* 0x00000000080c72ca */ /* 0x000fe200000e0000 */
[----:B------:R-:W-:Y:S01]  /*7aa0*/  UMOV UR7, 0x10000000 ;  /* 0x1000000000077882 */ /* 0x000fe20000000000 */
[----:B------:R-:W-:Y:S01]  /*7ab0*/  R2UR UR19, R15 ;  /* 0x000000000f1372ca */ /* 0x000fe200000e0000 */
[----:B------:R-:W-:Y:S01]  /*7ac0*/  VIADD R20, R20, 0x20 ;  /* 0x0000002014147836 */ /* 0x000fe20000000000 */
[----:B------:R-:W-:Y:S01]  /*7ad0*/  ISETP.GT.AND P3, PT, R4, 0x1, PT ;  /* 0x000000010400780c */ /* 0x000fe20003f64270 */
[----:B------:R-:W-:Y:S01]  /*7ae0*/  UIADD3 UR14, UR5, 0x100, URZ ;  /* 0x00000100050e7890 */ /* 0x000fe2000fffe03f */
[----:B------:R-:W-:Y:S01]  /*7af0*/  ISETP.NE.AND P1, PT, R6, 0x5, PT ;  /* 0x000000050600780c */ /* 0x000fe20003f25270 */
[----:B------:R-:W-:-:S02]  /*7b00*/  UIADD3.X UR5, URZ, UR23, URZ, UP0, !UPT ;  /* 0x000000173f057290 */ /* 0x000fc400087fe43f */
[----:B------:R-:W-:Y:S01]  /*7b10*/  UIADD3 UR15, UR8, 0x28100, URZ ;  /* 0x00028100080f7890 */ /* 0x000fe2000fffe03f */
[----:B------:R-:W-:Y:S02]  /*7b20*/  SEL R14, RZ, 0x1, P1 ;  /* 0x00000001ff0e7807 */ /* 0x000fe40000800000 */
[----:B------:R-:W-:Y:S01]  /*7b30*/  UMOV UR8, UR14 ;  /* 0x0000000e00087c82 */ /* 0x000fe20008000000 */
[----:B------:R-:W-:Y:S02]  /*7b40*/  SEL R6, R6, RZ, P1 ;  /* 0x000000ff06067207 */ /* 0x000fe40000800000 */
[----:B------:R-:W-:Y:S01]  /*7b50*/  LOP3.LUT R5, R5, R14, RZ, 0x3c, !PT ;  /* 0x0000000e05057212 */ /* 0x000fe200078e3cff */
[----:B------:R0:W-:Y:S02]  /*7b60*/  UTMALDG.3D [UR8], [UR4], desc[UR6] ;  /* 0x00000608040075b4 */ /* 0x0001e40008011000 */
[----:B0-----:R-:W-:Y:S01]  /*7b70*/  UMOV UR8, UR15 ;  /* 0x0000000f00087c82 */ /* 0x001fe20008000000 */
[----:B------:R-:W-:-:S02]  /*7b80*/  UMOV UR11, UR19 ;  /* 0x00000013000b7c82 */ /* 0x000fc40008000000 */
[----:B------:R0:W-:Y:S02]  /*7b90*/  UTMALDG.3D [UR8], [UR24], desc[UR6] ;  /* 0x00000608180075b4 */ /* 0x0001e40008011000 */
[----:B0-----:R-:W-:Y:S05]  /*7ba0*/  @P3 BRA `(.L_x_167) ;  /* 0xfffffffc00483947 */ /* 0x001fea000383ffff */
.L_x_163:
[----:B------:R-:W-:Y:S05]  /*7bb0*/  BSYNC B1 ;  /* 0x0000000000017941 */ /* 0x000fea0003800000 */
.L_x_162:
[----:B------:R-:W-:Y:S01]  /*7bc0*/  LOP3.LUT P3, RZ, R13, 0xff, RZ, 0xc0, !PT ;  /* 0x000000ff0dff7812 */ /* 0x000fe2000786c0ff */
[----:B------:R-:W-:Y:S01]  /*7bd0*/  IMAD.IADD R12, R3, 0x1, R12 ;  /* 0x00000001030c7824 */ /* 0x000fe200078e020c */
[----:B------:R-:W-:Y:S01]  /*7be0*/  IADD3 R16, P4, R16, UR20, RZ ;  /* 0x0000001410107c10 */ /* 0x000fe2000ff9e0ff */
[----:B------:R-:W-:Y:S01]  /*7bf0*/  ULDC.64 UR4, c[0x0][0x650] ;  /* 0x0001940000047ab9 */ /* 0x000fe20000000a00 */
[----:B------:R-:W-:Y:S01]  /*7c00*/  BSSY B1, `(.L_x_168) ;  /* 0x000006a000017945 */ /* 0x000fe20003800000 */
[----:B------:R-:W-:Y:S01]  /*7c10*/  IMAD.MOV.U32 R9, RZ, RZ, -0x1 ;  /* 0xffffffffff097424 */ /* 0x000fe200078e00ff */
[----:B------:R-:W-:Y:S01]  /*7c20*/  ISETP.GT.U32.AND P1, PT, R12, 0x4, PT ;  /* 0x000000040c00780c */ /* 0x000fe20003f24070 */
[----:B------:R-:W-:Y:S01]  /*7c30*/  IMAD.MOV.U32 R8, RZ, RZ, -0x1 ;  /* 0xffffffffff087424 */ /* 0x000fe200078e00ff */
[----:B------:R-:W-:Y:S02]  /*7c40*/  IADD3.X R17, R17, UR13, RZ, P4, !PT ;  /* 0x0000000d11117c10 */ /* 0x000fe4000a7fe4ff */
[----:B------:R-:W-:-:S02]  /*7c50*/  ISETP.LT.U32.AND P1, PT, R3, 0x5, P1 ;  /* 0x000000050300780c */ /* 0x000fc40000f21070 */
[----:B------:R-:W-:Y:S01]  /*7c60*/  PRMT R13, RZ, 0x7610, R13 ;  /* 0x00007610ff0d7816 */ /* 0x000fe2000000000d */
[----:B------:R-:W0:Y:S01]  /*7c70*/  @P3 S2R R5, SR_CgaCtaId ;  /* 0x0000000000053919 */ /* 0x000e220000008800 */
[----:B------:R-:W-:-:S04]  /*7c80*/  @P3 MOV R4, 0x400 ;  /* 0x0000040000043802 */ /* 0x000fc80000000f00 */
[----:B0-----:R-:W-:Y:S01]  /*7c90*/  @P3 LEA R6, R5, R4, 0x18 ;  /* 0x0000000405063211 */ /* 0x001fe200078ec0ff */
[----:B------:R-:W-:-:S03]  /*7ca0*/  IMAD.WIDE.U32 R4, R12, -0x33333333, RZ ;  /* 0xcccccccd0c047825 */ /* 0x000fc600078e00ff */
[----:B------:R0:W-:Y:S01]  /*7cb0*/  @P3 SYNCS.ARRIVE.TRANS64.A1T0 RZ, [R6+URZ+0x68], RZ ;  /* 0x000068ff06ff39a7 */ /* 0x0001e2000810003f */
[----:B------:R-:W-:Y:S02]  /*7cc0*/  ISETP.GE.U32.AND P3, PT, R3, 0x5, PT ;  /* 0x000000050300780c */ /* 0x000fe40003f66070 */
[----:B------:R-:W-:Y:S02]  /*7cd0*/  SHF.R.U32.HI R7, RZ, 0x2, R5 ;  /* 0x00000002ff077819 */ /* 0x000fe40000011605 */
[----:B------:R-:W-:Y:S02]  /*7ce0*/  SEL R5, RZ, 0x1, !P1 ;  /* 0x00000001ff057807 */ /* 0x000fe40004800000 */
[----:B------:R-:W-:Y:S01]  /*7cf0*/  ISETP.GE.U32.AND P1, PT, R16, UR4, PT ;  /* 0x0000000410007c0c */ /* 0x000fe2000bf26070 */
[----:B------:R-:W-:Y:S01]  /*7d00*/  IMAD R12, R7, -0x5, R12 ;  /* 0xfffffffb070c7824 */ /* 0x000fe200078e020c */
[----:B------:R-:W-:Y:S02]  /*7d10*/  LOP3.LUT R0, R0, R5, RZ, 0x3c, !PT ;  /* 0x0000000500007212 */ /* 0x000fe400078e3cff */
[----:B------:R-:W-:-:S02]  /*7d20*/  ISETP.GE.U32.AND.EX P1, PT, R17, UR5, PT, P1 ;  /* 0x0000000511007c0c */ /* 0x000fc4000bf26110 */
[----:B------:R-:W-:Y:S02]  /*7d30*/  PRMT R4, RZ, 0x7610, R4 ;  /* 0x00007610ff047816 */ /* 0x000fe40000000004 */
[----:B------:R-:W-:Y:S01]  /*7d40*/  @P3 LOP3.LUT R0, R0, 0x1, R7, 0x78, !PT ;  /* 0x0000000100003812 */ /* 0x000fe200078e7807 */
[----:B------:R-:W-:-:S08]  /*7d50*/  IMAD.MOV.U32 R7, RZ, RZ, -0x1 ;  /* 0xffffffffff077424 */ /* 0x000fd000078e00ff */
[----:B0-----:R-:W-:Y:S05]  /*7d60*/  @P1 BRA `(.L_x_169) ;  /* 0x00000004004c1947 */ /* 0x001fea0003800000 */
[----:B------:R-:W-:Y:S01]  /*7d70*/  ULDC.64 UR4, c[0x0][0x628] ;  /* 0x00018a0000047ab9 */ /* 0x000fe20000000a00 */
[----:B------:R-:W0:Y:S01]  /*7d80*/  S2R R15, SR_CTAID.X ;  /* 0x00000000000f7919 */ /* 0x000e220000002500 */
[----:B------:R-:W-:Y:S01]  /*7d90*/  ISETP.NE.U32.AND P1, PT, RZ, UR4, PT ;  /* 0x00000004ff007c0c */ /* 0x000fe2000bf25070 */
[----:B------:R-:W-:Y:S01]  /*7da0*/  ULDC UR7, c[0x0][0x630] ;  /* 0x00018c0000077ab9 */ /* 0x000fe20000000800 */
[----:B------:R-:W-:Y:S01]  /*7db0*/  IMAD.MOV.U32 R4, RZ, RZ, R16 ;  /* 0x000000ffff047224 */ /* 0x000fe200078e0010 */
[----:B------:R-:W1:Y:S01]  /*7dc0*/  S2R R14, SR_CTAID.Y ;  /* 0x00000000000e7919 */ /* 0x000e620000002600 */
[----:B------:R-:W-:Y:S01]  /*7dd0*/  ISETP.NE.AND.EX P1, PT, RZ, UR5, PT, P1 ;  /* 0x00000005ff007c0c */ /* 0x000fe2000bf25310 */
[----:B------:R-:W-:-:S12]  /*7de0*/  IMAD.MOV.U32 R5, RZ, RZ, R17 ;  /* 0x000000ffff057224 */ /* 0x000fd800078e0011 */
[----:B------:R-:W-:Y:S05]  /*7df0*/  @!P1 BRA `(.L_x_170) ;  /* 0x0000000000289947 */ /* 0x000fea0003800000 */
[----:B------:R-:W-:Y:S02]  /*7e00*/  ULDC UR6, c[0x0][0x634] ;  /* 0x00018d0000067ab9 */ /* 0x000fe40000000800 */
[----:B------:R-:W-:-:S05]  /*7e10*/  IADD3 R9, P1, R16, UR6, RZ ;  /* 0x0000000610097c10 */ /* 0x000fca000ff3e0ff */
[----:B------:R-:W-:-:S04]  /*7e20*/  IMAD.X R21, RZ, RZ, R17, P1 ;  /* 0x000000ffff157224 */ /* 0x000fc800008e0611 */
[----:B------:R-:W-:-:S04]  /*7e30*/  IMAD.WIDE.U32 R6, R21, UR4, RZ ;  /* 0x0000000415067c25 */ /* 0x000fc8000f8e00ff */
[----:B------:R-:W-:-:S04]  /*7e40*/  IMAD.WIDE.U32 R6, P1, R9, UR5, R6 ;  /* 0x0000000509067c25 */ /* 0x000fc8000f820006 */
[----:B------:R-:W-:-:S04]  /*7e50*/  IMAD.WIDE.U32 R8, R9, UR4, RZ ;  /* 0x0000000409087c25 */ /* 0x000fc8000f8e00ff */
[----:B------:R-:W-:Y:S01]  /*7e60*/  IMAD.X R5, RZ, RZ, RZ, P1 ;  /* 0x000000ffff057224 */ /* 0x000fe200008e06ff */
[----:B------:R-:W-:Y:S01]  /*7e70*/  IADD3 RZ, P1, R9, R6, RZ ;  /* 0x0000000609ff7210 */ /* 0x000fe20007f3e0ff */
[----:B------:R-:W-:-:S04]  /*7e80*/  IMAD.MOV.U32 R4, RZ, RZ, R7 ;  /* 0x000000ffff047224 */ /* 0x000fc800078e0007 */
[----:B------:R-:W-:-:S08]  /*7e90*/  IMAD.WIDE.U32.X R4, R21, UR5, R4, P1 ;  /* 0x0000000515047c25 */ /* 0x000fd000088e0404 */
.L_x_170:
[--C-:B------:R-:W-:Y:S01]  /*7ea0*/  SHF.R.U64 R8, R4, UR7, R5.reuse ;  /* 0x0000000704087c19 */ /* 0x100fe20008001205 */
[----:B------:R-:W-:Y:S01]  /*7eb0*/  ULDC.64 UR4, c[0x0][0x620] ;  /* 0x0001880000047ab9 */ /* 0x000fe20000000a00 */
[----:B------:R-:W-:Y:S01]  /*7ec0*/  SHF.R.U32.HI R4, RZ, UR7, R5 ;  /* 0x00000007ff047c19 */ /* 0x000fe20008011605 */
[----:B------:R-:W2:Y:S01]  /*7ed0*/  LDC R24, c[0x0][0x144] ;  /* 0x00005100ff187b82 */ /* 0x000ea20000000800 */
[----:B------:R-:W-:Y:S01]  /*7ee0*/  IADD3 R7, P1, RZ, -R8, RZ ;  /* 0x80000008ff077210 */ /* 0x000fe20007f3e0ff */
[----:B------:R-:W-:Y:S01]  /*7ef0*/  ULDC.64 UR8, c[0x0][0x640] ;  /* 0x0001900000087ab9 */ /* 0x000fe20000000a00 */
[----:B0-----:R-:W-:Y:S01]  /*7f00*/  I2FP.F32.U32 R9, R15 ;  /* 0x0000000f00097245 */ /* 0x001fe20000201000 */
[----:B------:R-:W-:Y:S02]  /*7f10*/  ULDC UR6, c[0x0][0x608] ;  /* 0x0001820000067ab9 */ /* 0x000fe40000000800 */
[----:B------:R-:W-:Y:S01]  /*7f20*/  IMAD.X R4, RZ, RZ, ~R4, P1 ;  /* 0x000000ffff047224 */ /* 0x000fe200008e0e04 */
[----:B------:R-:W-:Y:S01]  /*7f30*/  ISETP.NE.U32.AND P1, PT, RZ, UR8, PT ;  /* 0x00000008ff007c0c */ /* 0x000fe2000bf25070 */
[----:B------:R-:W0:Y:S02]  /*7f40*/  LDC R21, c[0x0][0x148] ;  /* 0x00005200ff157b82 */ /* 0x000e240000000800 */
[----:B------:R-:W-:Y:S01]  /*7f50*/  IMAD R6, R4, UR4, RZ ;  /* 0x0000000404067c24 */ /* 0x000fe2000f8e02ff */
[----:B------:R-:W-:Y:S01]  /*7f60*/  ISETP.NE.AND.EX P1, PT, RZ, UR9, PT, P1 ;  /* 0x00000009ff007c0c */ /* 0x000fe2000bf25310 */
[----:B------:R-:W-:Y:S01]  /*7f70*/  IMAD.WIDE.U32 R4, R7, UR4, R16 ;  /* 0x0000000407047c25 */ /* 0x000fe2000f8e0010 */
[----:B------:R-:W-:-:S03]  /*7f80*/  ULDC UR4, c[0x0][0x150] ;  /* 0x0000540000047ab9 */ /* 0x000fc60000000800 */
[----:B------:R-:W-:Y:S02]  /*7f90*/  IMAD R7, R7, UR5, R6 ;  /* 0x0000000507077c24 */ /* 0x000fe4000f8e0206 */
[----:B------:R-:W-:Y:S01]  /*7fa0*/  FMUL R6, R9, UR4 ;  /* 0x0000000409067c20 */ /* 0x000fe20008400000 */
[----:B------:R-:W-:Y:S01]  /*7fb0*/  ULDC UR4, c[0x0][0x618] ;  /* 0x0001860000047ab9 */ /* 0x000fe20000000800 */
[----:B------:R-:W-:Y:S01]  /*7fc0*/  ULDC UR5, c[0x0][0x154] ;  /* 0x0000550000057ab9 */ /* 0x000fe20000000800 */
[----:B------:R-:W-:-:S03]  /*7fd0*/  IMAD.IADD R5, R5, 0x1, R7 ;  /* 0x0000000105057824 */ /* 0x000fc600078e0207 */
[----:B------:R-:W3:Y:S02]  /*7fe0*/  F2I.U32.TRUNC.NTZ R6, R6 ;  /* 0x0000000600067305 */ /* 0x000ee4000020f000 */
[----:B------:R-:W-:Y:S02]  /*7ff0*/  SHF.R.U64 R9, R4, UR4, R5 ;  /* 0x0000000404097c19 */ /* 0x000fe40008001205 */
[----:B-1----:R-:W-:-:S05]  /*8000*/  I2FP.F32.U32 R4, R14 ;  /* 0x0000000e00047245 */ /* 0x002fca0000201000 */
[----:B------:R-:W-:Y:S01]  /*8010*/  FMUL R22, R4, UR5 ;  /* 0x0000000504167c20 */ /* 0x000fe20008400000 */
[----:B------:R-:W-:Y:S01]  /*8020*/  SHF.R.U32.HI R4, RZ, UR4, R5 ;  /* 0x00000004ff047c19 */ /* 0x000fe20008011605 */
[----:B------:R-:W-:-:S03]  /*8030*/  ULDC UR4, c[0x0][0x658] ;  /* 0x0001960000047ab9 */ /* 0x000fc60000000800 */
[--C-:B------:R-:W-:Y:S01]  /*8040*/  SHF.R.U64 R20, R9, UR6, R4.reuse ;  /* 0x0000000609147c19 */ /* 0x100fe20008001204 */
[----:B------:R-:W1:Y:S01]  /*8050*/  F2I.U32.TRUNC.NTZ R22, R22 ;  /* 0x0000001600167305 */ /* 0x000e62000020f000 */
[----:B------:R-:W-:Y:S01]  /*8060*/  SHF.R.U32.HI R5, RZ, UR6, R4 ;  /* 0x00000006ff057c19 */ /* 0x000fe20008011604 */
[----:B---3--:R-:W-:-:S03]  /*8070*/  IMAD.MOV R6, RZ, RZ, -R6 ;  /* 0x000000ffff067224 */ /* 0x008fc600078e0a06 */
[----:B------:R-:W-:Y:S01]  /*8080*/  SHF.R.U64 R18, R20, UR4, R5 ;  /* 0x0000000414127c19 */ /* 0x000fe20008001205 */
[----:B--2---:R-:W-:Y:S01]  /*8090*/  IMAD R15, R24, R6, R15 ;  /* 0x00000006180f7224 */ /* 0x004fe200078e020f */
[----:B------:R-:W-:-:S03]  /*80a0*/  SHF.R.U32.HI R23, RZ, UR4, R5 ;  /* 0x00000004ff177c19 */ /* 0x000fc60008011605 */
[----:B------:R-:W-:Y:S02]  /*80b0*/  IMAD.MOV.U32 R4, RZ, RZ, R18 ;  /* 0x000000ffff047224 */ /* 0x000fe400078e0012 */
[----:B------:R-:W-:Y:S01]  /*80c0*/  IMAD.MOV.U32 R5, RZ, RZ, R23 ;  /* 0x000000ffff057224 */ /* 0x000fe200078e0017 */
[----:B-1----:R-:W-:Y:S06]  /*80d0*/  @!P1 BRA `(.L_x_171) ;  /* 0x0000000000289947 */ /* 0x002fec0003800000 */
[----:B------:R-:W-:Y:S02]  /*80e0*/  ULDC UR4, c[0x0][0x64c] ;  /* 0x0001930000047ab9 */ /* 0x000fe40000000800 */
[----:B------:R-:W-:-:S05]  /*80f0*/  IADD3 R5, P1, R18, UR4, RZ ;  /* 0x0000000412057c10 */ /* 0x000fca000ff3e0ff */
[----:B------:R-:W-:-:S04]  /*8100*/  IMAD.X R23, RZ, RZ, R23, P1 ;  /* 0x000000ffff177224 */ /* 0x000fc800008e0617 */
[----:B------:R-:W-:-:S04]  /*8110*/  IMAD.WIDE.U32 R6, R23, UR8, RZ ;  /* 0x0000000817067c25 */ /* 0x000fc8000f8e00ff */
[----:B------:R-:W-:-:S04]  /*8120*/  IMAD.WIDE.U32 R6, P1, R5, UR9, R6 ;  /* 0x0000000905067c25 */ /* 0x000fc8000f820006 */
[----:B------:R-:W-:-:S04]  /*8130*/  IMAD.WIDE.U32 R4, R5, UR8, RZ ;  /* 0x0000000805047c25 */ /* 0x000fc8000f8e00ff */
[----:B------:R-:W-:Y:S01]  /*8140*/  IMAD.MOV.U32 R4, RZ, RZ, R7 ;  /* 0x000000ffff047224 */ /* 0x000fe200078e0007 */
[----:B------:R-:W-:Y:S01]  /*8150*/  IADD3 RZ, P3, R5, R6, RZ ;  /* 0x0000000605ff7210 */ /* 0x000fe20007f7e0ff */
[----:B------:R-:W-:-:S04]  /*8160*/  IMAD.X R5, RZ, RZ, RZ, P1 ;  /* 0x000000ffff057224 */ /* 0x000fc800008e06ff */
[----:B------:R-:W-:-:S08]  /*8170*/  IMAD.WIDE.U32.X R4, R23, UR9, R4, P3 ;  /* 0x0000000917047c25 */ /* 0x000fd000098e0404 */
.L_x_171:
[----:B------:R-:W-:Y:S01]  /*8180*/  ISETP.NE.AND P1, PT, R2, 0x1, PT ;  /* 0x000000010200780c */ /* 0x000fe20003f25270 */
[----:B------:R-:W-:Y:S01]  /*8190*/  ULDC UR4, c[0x0][0x648] ;  /* 0x0001920000047ab9 */ /* 0x000fe20000000800 */
[----:B------:R-:W-:Y:S01]  /*81a0*/  LOP3.LUT R20, R20, UR17, RZ, 0xc0, !PT ;  /* 0x0000001114147c12 */ /* 0x000fe2000f8ec0ff */
[----:B------:R-:W-:Y:S01]  /*81b0*/  IMAD.MOV R22, RZ, RZ, -R22 ;  /* 0x000000ffff167224 */ /* 0x000fe200078e0a16 */
[----:B------:R-:W-:Y:S01]  /*81c0*/  SHF.R.U64 R5, R4, UR4, R5 ;  /* 0x0000000404057c19 */ /* 0x000fe20008001205 */
[----:B------:R-:W-:Y:S01]  /*81d0*/  ULDC UR4, c[0x0][0x638] ;  /* 0x00018e0000047ab9 */ /* 0x000fe20000000800 */
[----:B------:R-:W-:Y:S01]  /*81e0*/  LOP3.LUT R9, R9, UR16, RZ, 0xc0, !PT ;  /* 0x0000001009097c12 */ /* 0x000fe2000f8ec0ff */
[----:B------:R-:W-:Y:S01]  /*81f0*/  ULDC UR5, c[0x0][0x610] ;  /* 0x0001840000057ab9 */ /* 0x000fe20000000800 */
[----:B------:R-:W-:Y:S02]  /*8200*/  IMAD.MOV.U32 R4, RZ, RZ, 0x1 ;  /* 0x00000001ff047424 */ /* 0x000fe400078e00ff */
[----:B------:R-:W-:-:S02]  /*8210*/  IMAD.MOV R7, RZ, RZ, -R5 ;  /* 0x000000ffff077224 */ /* 0x000fc400078e0a05 */
[----:B------:R-:W-:Y:S02]  /*8220*/  IMAD R20, R5, UR18, R20 ;  /* 0x0000001205147c24 */ /* 0x000fe4000f8e0214 */
[----:B0-----:R-:W-:Y:S02]  /*8230*/  @P1 IMAD R15, R21, R22, R14 ;  /* 0x00000016150f1224 */ /* 0x001fe400078e020e */
[----:B------:R-:W-:Y:S01]  /*8240*/  IMAD R18, R7, UR4, R18 ;  /* 0x0000000407127c24 */ /* 0x000fe2000f8e0212 */
[----:B------:R-:W-:Y:S01]  /*8250*/  ULDC UR4, c[0x0][0x600] ;  /* 0x0001800000047ab9 */ /* 0x000fe20000000800 */
[----:B------:R-:W-:Y:S02]  /*8260*/  IMAD R15, R20, UR5, R15 ;  /* 0x00000005140f7c24 */ /* 0x000fe4000f8e020f */
[----:B------:R-:W-:-:S05]  /*8270*/  IMAD R18, R18, UR4, R9 ;  /* 0x0000000412127c24 */ /* 0x000fca000f8e0209 */
[----:B------:R-:W-:Y:S02]  /*8280*/  SEL R9, R18, R15, !P1 ;  /* 0x0000000f12097207 */ /* 0x000fe40004800000 */
[----:B------:R-:W-:-:S07]  /*8290*/  SEL R7, R15, R18, !P1 ;  /* 0x000000120f077207 */ /* 0x000fce0004800000 */
.L_x_169:
[----:B------:R-:W-:Y:S05]  /*82a0*/  BSYNC B1 ;  /* 0x0000000000017941 */ /* 0x000fea0003800000 */
.L_x_168:
[----:B------:R-:W-:-:S13]  /*82b0*/  LOP3.LUT P1, RZ, R4, 0xff, RZ, 0xc0, !PT ;  /* 0x000000ff04ff7812 */ /* 0x000fda000782c0ff */
[----:B------:R-:W-:Y:S05]  /*82c0*/  @P1 BRA `(.L_x_172) ;  /* 0xfffffff4004c1947 */ /* 0x000fea000383ffff */
[----:B------:R-:W-:Y:S05]  /*82d0*/  BSYNC B0 ;  /* 0x0000000000007941 */ /* 0x000fea0003800000 */
.L_x_160:
[----:B------:R-:W-:-:S03]  /*82e0*/  UMOV UR4, 0xffffffff ;  /* 0xffffffff00047882 */ /* 0x000fc60000000000 */
[----:B------:R-:W-:Y:S05]  /*82f0*/  BRA.DIV UR4, `(.L_x_173) ;  /* 0x00000006043c7947 */ /* 0x000fea000b800000 */
[----:B------:R-:W-:-:S13]  /*8300*/  ELECT P6, URZ, PT ;  /* 0x00000000003f782f */ /* 0x000fda00038c0000 */
.L_x_188:
[----:B------:R-:W-:Y:S04]  /*8310*/  BSSY B0, `(.L_x_174) ;  /* 0x0000034000007945 */ /* 0x000fe80003800000 */
[----:B------:R-:W-:Y:S05]  /*8320*/  @!P6 BRA `(.L_x_175) ;  /* 0x0000000000c8e947 */ /* 0x000fea0003800000 */
[----:B------:R-:W-:-:S04]  /*8330*/  LOP3.LUT R19, R19, 0x2, RZ, 0xfc, !PT ;  /* 0x0000000213137812 */ /* 0x000fc800078efcff */
[----:B------:R-:W-:-:S13]  /*8340*/  ISETP.NE.AND P0, PT, R19, 0x3, PT ;  /* 0x000000031300780c */ /* 0x000fda0003f05270 */
[----:B------:R-:W-:Y:S05]  /*8350*/  @!P0 BRA `(.L_x_176) ;  /* 0x0000000000048947 */ /* 0x000fea0003800000 */
[----:B------:R-:W-:Y:S01]  /*8360*/  BPT.TRAP 0x1 ;  /* 0x000000040000795c */ /* 0x000fe20000300000 */
.L_x_176:
[----:B------:R-:W0:Y:S01]  /*8370*/  S2R R3, SR_CgaCtaId ;  /* 0x0000000000037919 */ /* 0x000e220000008800 */
[----:B------:R-:W-:-:S04]  /*8380*/  MOV R2, 0x400 ;  /* 0x0000040000027802 */ /* 0x000fc80000000f00 */
[----:B0-----:R-:W-:Y:S02]  /*8390*/  LEA R3, R3, R2, 0x18 ;  /* 0x0000000203037211 */ /* 0x001fe400078ec0ff */
[----:B------:R-:W-:-:S03]  /*83a0*/  SHF.L.U32 R2, R0, 0x1f, RZ ;  /* 0x0000001f00027819 */ /* 0x000fc600000006ff */
[----:B------:R-:W-:-:S04]  /*83b0*/  VIADD R3, R3, 0x28 ;  /* 0x0000002803037836 */ /* 0x000fc80000000000 */
[C---:B------:R-:W-:Y:S02]  /*83c0*/  IMAD R7, R12.reuse, 0x8, R3 ;  /* 0x000000080c077824 */ /* 0x040fe400078e0203 */
[----:B------:R-:W-:Y:S02]  /*83d0*/  VIADD R12, R12, 0x1 ;  /* 0x000000010c0c7836 */ /* 0x000fe40000000000 */
[----:B------:R-:W0:Y:S03]  /*83e0*/  SYNCS.PHASECHK.TRANS64.TRYWAIT P0, [R7+URZ], R2 ;  /* 0x00000002070075a7 */ /* 0x000e26000800017f */
[----:B------:R-:W-:-:S04]  /*83f0*/  ISETP.NE.AND P1, PT, R12, 0x5, PT ;  /* 0x000000050c00780c */ /* 0x000fc80003f25270 */
[----:B------:R-:W-:Y:S02]  /*8400*/  SEL R5, RZ, 0x1, P1 ;  /* 0x00000001ff057807 */ /* 0x000fe40000800000 */
[----:B------:R-:W-:Y:S02]  /*8410*/  SEL R12, R12, RZ, P1 ;  /* 0x000000ff0c0c7207 */ /* 0x000fe40000800000 */
[----:B------:R-:W-:-:S03]  /*8420*/  LOP3.LUT R5, R0, R5, RZ, 0x3c, !PT ;  /* 0x0000000500057212 */ /* 0x000fc600078e3cff */
[----:B------:R-:W-:Y:S01]  /*8430*/  IMAD R9, R12, 0x8, R3 ;  /* 0x000000080c097824 */ /* 0x000fe200078e0203 */
[----:B------:R-:W-:Y:S01]  /*8440*/  SHF.L.U32 R4, R5, 0x1f, RZ ;  /* 0x0000001f05047819 */ /* 0x000fe200000006ff */
[----:B0-----:R-:W-:Y:S06]  /*8450*/  @!P0 BRA `(.L_x_177) ;  /* 0x0000000400048947 */ /* 0x001fec0003800000 */
.L_x_189:
[----:B------:R-:W1:Y:S01]  /*8460*/  SYNCS.PHASECHK.TRANS64.TRYWAIT P0, [R9+URZ], R4 ;  /* 0x00000004090075a7 */ /* 0x000e62000800017f */
[----:B------:R-:W-:-:S05]  /*8470*/  VIADD R0, R12, 0x1 ;  /* 0x000000010c007836 */ /* 0x000fca0000000000 */
[----:B------:R-:W-:-:S04]  /*8480*/  ISETP.NE.AND P1, PT, R0, 0x5, PT ;  /* 0x000000050000780c */ /* 0x000fc80003f25270 */
[----:B0-----:R-:W-:Y:S02]  /*8490*/  SEL R2, RZ, 0x1, P1 ;  /* 0x00000001ff027807 */ /* 0x001fe40000800000 */
[----:B------:R-:W-:Y:S02]  /*84a0*/  SEL R0, R0, RZ, P1 ;  /* 0x000000ff00007207 */ /* 0x000fe40000800000 */
[----:B------:R-:W-:-:S03]  /*84b0*/  LOP3.LUT R7, R5, R2, RZ, 0x3c, !PT ;  /* 0x0000000205077212 */ /* 0x000fc600078e3cff */
[----:B------:R-:W-:Y:S01]  /*84c0*/  IMAD R6, R0, 0x8, R3 ;  /* 0x0000000800067824 */ /* 0x000fe200078e0203 */
[----:B------:R-:W-:Y:S01]  /*84d0*/  SHF.L.U32 R5, R7, 0x1f, RZ ;  /* 0x0000001f07057819 */ /* 0x000fe200000006ff */
[----:B-1----:R-:W-:Y:S06]  /*84e0*/  @!P0 BRA `(.L_x_178) ;  /* 0x0000000000f48947 */ /* 0x002fec0003800000 */
.L_x_190:
[----:B------:R-:W1:Y:S01]  /*84f0*/  SYNCS.PHASECHK.TRANS64.TRYWAIT P0, [R6+URZ], R5 ;  /* 0x00000005060075a7 */ /* 0x000e62000800017f */
[----:B------:R-:W-:-:S05]  /*8500*/  VIADD R0, R0, 0x1 ;  /* 0x0000000100007836 */ /* 0x000fca0000000000 */
[----:B------:R-:W-:-:S04]  /*8510*/  ISETP.NE.AND P1, PT, R0, 0x5, PT ;  /* 0x000000050000780c */ /* 0x000fc80003f25270 */
[----:B------:R-:W-:Y:S02]  /*8520*/  SEL R2, RZ, 0x1, P1 ;  /* 0x00000001ff027807 */ /* 0x000fe40000800000 */
[----:B------:R-:W-:Y:S02]  /*8530*/  SEL R0, R0, RZ, P1 ;  /* 0x000000ff00007207 */ /* 0x000fe40000800000 */
[----:B------:R-:W-:-:S03]  /*8540*/  LOP3.LUT R7, R7, R2, RZ, 0x3c, !PT ;  /* 0x0000000207077212 */ /* 0x000fc600078e3cff */
[----:B0-----:R-:W-:Y:S01]  /*8550*/  IMAD R9, R0, 0x8, R3 ;  /* 0x0000000800097824 */ /* 0x001fe200078e0203 */
[----:B------:R-:W-:Y:S01]  /*8560*/  SHF.L.U32 R4, R7, 0x1f, RZ ;  /* 0x0000001f07047819 */ /* 0x000fe200000006ff */
[----:B-1----:R-:W-:Y:S06]  /*8570*/  @!P0 BRA `(.L_x_179) ;  /* 0x0000000000e48947 */ /* 0x002fec0003800000 */
.L_x_191:
[----:B------:R-:W1:Y:S01]  /*8580*/  SYNCS.PHASECHK.TRANS64.TRYWAIT P0, [R9+URZ], R4 ;  /* 0x00000004090075a7 */ /* 0x000e62000800017f */
[----:B------:R-:W-:-:S05]  /*8590*/  VIADD R0, R0, 0x1 ;  /* 0x0000000100007836 */ /* 0x000fca0000000000 */
[----:B------:R-:W-:-:S04]  /*85a0*/  ISETP.NE.AND P1, PT, R0, 0x5, PT ;  /* 0x000000050000780c */ /* 0x000fc80003f25270 */
[----:B------:R-:W-:Y:S02]  /*85b0*/  SEL R2, RZ, 0x1, P1 ;  /* 0x00000001ff027807 */ /* 0x000fe40000800000 */
[----:B------:R-:W-:Y:S02]  /*85c0*/  SEL R0, R0, RZ, P1 ;  /* 0x000000ff00007207 */ /* 0x000fe40000800000 */
[----:B------:R-:W-:Y:S01]  /*85d0*/  LOP3.LUT R2, R7, R2, RZ, 0x3c, !PT ;  /* 0x0000000207027212 */ /* 0x000fe200078e3cff */
[----:B-1----:R-:W-:Y:S06]  /*85e0*/  @!P0 BRA `(.L_x_180) ;  /* 0x0000000000dc8947 */ /* 0x002fec0003800000 */
.L_x_192:
[----:B------:R-:W-:Y:S01]  /*85f0*/  IMAD R3, R0, 0x8, R3 ;  /* 0x0000000800037824 */ /* 0x000fe200078e0203 */
[----:B------:R-:W-:-:S07]  /*8600*/  SHF.L.U32 R0, R2, 0x1f, RZ ;  /* 0x0000001f02007819 */ /* 0x000fce00000006ff */
.L_x_181:
[----:B--2---:R2:W3:Y:S02]  /*8610*/  SYNCS.PHASECHK.TRANS64.TRYWAIT P0, [R3+URZ], R0 ;  /* 0x00000000030075a7 */ /* 0x0044e4000800017f */
[----:B---3--:R-:W-:Y:S05]  /*8620*/  @!P0 NANOSLEEP.SYNCS 0x989680 ;  /* 0x009896800000895d */ /* 0x008fea0003900000 */
[----:B------:R-:W3:Y:S02]  /*8630*/  @!P0 SYNCS.PHASECHK.TRANS64 P0, [R3+URZ], R0 ;  /* 0x00000000030085a7 */ /* 0x000ee4000800007f */
[----:B---3--:R-:W-:Y:S05]  /*8640*/  @!P0 BRA `(.L_x_181) ;  /* 0xfffffffc00f08947 */ /* 0x008fea000383ffff */
.L_x_175:
[----:B------:R-:W-:Y:S05]  /*8650*/  BSYNC B0 ;  /* 0x0000000000007941 */ /* 0x000fea0003800000 */
.L_x_174:
[----:B------:R-:W-:Y:S05]  /*8660*/  EXIT ;  /* 0x000000000000794d */ /* 0x000fea0003800000 */
.L_x_17:
[----:B---3--:R3:W4:Y:S02]  /*8670*/  SYNCS.PHASECHK.TRANS64.TRYWAIT P1, [R3+URZ], R0 ;  /* 0x00000000030075a7 */ /* 0x008724000802017f */
[----:B----4-:R-:W-:Y:S05]  /*8680*/  @!P1 NANOSLEEP.SYNCS 0x989680 ;  /* 0x009896800000995d */ /* 0x010fea0003900000 */
[----:B------:R-:W4:Y:S02]  /*8690*/  @!P1 SYNCS.PHASECHK.TRANS64 P1, [R3+URZ], R0 ;  /* 0x00000000030095a7 */ /* 0x000f24000802007f */
[----:B----4-:R-:W-:Y:S05]  /*86a0*/  @!P1 BRA `(.L_x_17) ;  /* 0xfffffffc00f09947 */ /* 0x010fea000383ffff */
[----:B------:R-:W-:Y:S05]  /*86b0*/  BRA `(.L_x_16) ;  /* 0xffffff8800e07947 */ /* 0x000fea000383ffff */
.L_x_22:
[----:B-1----:R-:W-:-:S04]  /*86c0*/  IMAD.U32 R4, RZ, RZ, UR8 ;  /* 0x00000008ff047e24 */ /* 0x002fc8000f8e00ff */
[----:B------:R1:W2:Y:S03]  /*86d0*/  SYNCS.PHASECHK.TRANS64.TRYWAIT P1, [R4+URZ], R3 ;  /* 0x00000003040075a7 */ /* 0x0002a6000802017f */
[----:B--2---:R-:W-:Y:S05]  /*86e0*/  @!P1 NANOSLEEP.SYNCS 0x989680 ;  /* 0x009896800000995d */ /* 0x004fea0003900000 */
[----:B------:R-:W2:Y:S02]  /*86f0*/  @!P1 SYNCS.PHASECHK.TRANS64 P1, [R4+URZ], R3 ;  /* 0x00000003040095a7 */ /* 0x000ea4000802007f */
[----:B--2---:R-:W-:Y:S05]  /*8700*/  @!P1 BRA `(.L_x_22) ;  /* 0xfffffffc00ec9947 */ /* 0x004fea000383ffff */
[----:B------:R-:W-:Y:S05]  /*8710*/  BRA `(.L_x_21) ;  /* 0xffffff9000207947 */ /* 0x000fea000383ffff */
.L_x_161:
[----:B------:R-:W-:Y:S01]  /*8720*/  BSSY B1, `(.L_x_182) ;  /* 0x0000006000017945 */ /* 0x000fe20003800000 */
[----:B------:R-:W-:-:S07]  /*8730*/  IMAD.MOV.U32 R15, RZ, RZ, -0x1 ;  /* 0xffffffffff0f7424 */ /* 0x000fce00078e00ff */
[----:B------:R-:W-:Y:S05]  /*8740*/  WARPSYNC.COLLECTIVE R15, `(.L_x_183) ;  /* 0x000000000f0c7348 */ /* 0x000fea0003c00000 */
[----:B------:R-:W-:Y:S02]  /*8750*/  ELECT P6, UR62, PT ;  /* 0x00000000003e782f */ /* 0x000fe400038c0000 */
[----:B------:R-:W-:Y:S01]  /*8760*/  MOV R14, UR62 ;  /* 0x0000003e000e7c02 */ /* 0x000fe20008000f00 */
[----:B------:R-:W-:Y:S10]  /*8770*/  ENDCOLLECTIVE ;  /* 0x000000000000791b */ /* 0x000ff40003800000 */
.L_x_183:
[----:B------:R-:W-:Y:S05]  /*8780*/  BSYNC B1 ;  /* 0x0000000000017941 */ /* 0x000fea0003800000 */
.L_x_182:
[----:B------:R-:W-:Y:S05]  /*8790*/  BRA `(.L_x_184) ;  /* 0xfffffff000247947 */ /* 0x000fea000383ffff */
.L_x_164:
[----:B0-----:R0:W1:Y:S02]  /*87a0*/  SYNCS.PHASECHK.TRANS64.TRYWAIT P1, [R14+URZ+0x28], R7 ;  /* 0x000028070e0075a7 */ /* 0x001064000802017f */
[----:B-1----:R-:W-:Y:S05]  /*87b0*/  @!P1 NANOSLEEP.SYNCS 0x989680 ;  /* 0x009896800000995d */ /* 0x002fea0003900000 */
[----:B------:R-:W1:Y:S02]  /*87c0*/  @!P1 SYNCS.PHASECHK.TRANS64 P1, [R14+URZ+0x28], R7 ;  /* 0x000028070e0095a7 */ /* 0x000e64000802007f */
[----:B-1----:R-:W-:Y:S05]  /*87d0*/  @!P1 BRA `(.L_x_164) ;  /* 0xfffffffc00f09947 */ /* 0x002fea000383ffff */
[----:B------:R-:W-:Y:S05]  /*87e0*/  BRA `(.L_x_185) ;  /* 0xfffffff000587947 */ /* 0x000fea000383ffff */
.L_x_173:
[----:B------:R-:W-:Y:S01]  /*87f0*/  BSSY B0, `(.L_x_186) ;  /* 0x0000006000007945 */ /* 0x000fe20003800000 */
[----:B------:R-:W-:-:S07]  /*8800*/  IMAD.MOV.U32 R15, RZ, RZ, -0x1 ;  /* 0xffffffffff0f7424 */ /* 0x000fce00078e00ff */
[----:B------:R-:W-:Y:S05]  /*8810*/  WARPSYNC.COLLECTIVE R15, `(.L_x_187) ;  /* 0x000000000f0c7348 */ /* 0x000fea0003c00000 */
[----:B------:R-:W-:Y:S02]  /*8820*/  ELECT P6, UR62, PT ;  /* 0x00000000003e782f */ /* 0x000fe400038c0000 */
[----:B------:R-:W-:Y:S01]  /*8830*/  MOV R14, UR62 ;  /* 0x0000003e000e7c02 */ /* 0x000fe20008000f00 */
[----:B------:R-:W-:Y:S10]  /*8840*/  ENDCOLLECTIVE ;  /* 0x000000000000791b */ /* 0x000ff40003800000 */
.L_x_187:
[----:B------:R-:W-:Y:S05]  /*8850*/  BSYNC B0 ;  /* 0x0000000000007941 */ /* 0x000fea0003800000 */
.L_x_186:
[----:B------:R-:W-:Y:S05]  /*8860*/  BRA `(.L_x_188) ;  /* 0xfffffff800a87947 */ /* 0x000fea000383ffff */
.L_x_177:
[----:B0-----:R0:W1:Y:S02]  /*8870*/  SYNCS.PHASECHK.TRANS64.TRYWAIT P0, [R7+URZ], R2 ;  /* 0x00000002070075a7 */ /* 0x001064000800017f */
[----:B-1----:R-:W-:Y:S05]  /*8880*/  @!P0 NANOSLEEP.SYNCS 0x989680 ;  /* 0x009896800000895d */ /* 0x002fea0003900000 */
[----:B------:R-:W1:Y:S02]  /*8890*/  @!P0 SYNCS.PHASECHK.TRANS64 P0, [R7+URZ], R2 ;  /* 0x00000002070085a7 */ /* 0x000e64000800007f */
[----:B-1----:R-:W-:Y:S05]  /*88a0*/  @!P0 BRA `(.L_x_177) ;  /* 0xfffffffc00f08947 */ /* 0x002fea000383ffff */
[----:B------:R-:W-:Y:S05]  /*88b0*/  BRA `(.L_x_189) ;  /* 0xfffffff800e87947 */ /* 0x000fea000383ffff */
.L_x_178:
[----:B0-----:R0:W1:Y:S02]  /*88c0*/  SYNCS.PHASECHK.TRANS64.TRYWAIT P0, [R9+URZ], R4 ;  /* 0x00000004090075a7 */ /* 0x001064000800017f */
[----:B-1----:R-:W-:Y:S05]  /*88d0*/  @!P0 NANOSLEEP.SYNCS 0x989680 ;  /* 0x009896800000895d */ /* 0x002fea0003900000 */
[----:B------:R-:W1:Y:S02]  /*88e0*/  @!P0 SYNCS.PHASECHK.TRANS64 P0, [R9+URZ], R4 ;  /* 0x00000004090085a7 */ /* 0x000e64000800007f */
[----:B-1----:R-:W-:Y:S05]  /*88f0*/  @!P0 BRA `(.L_x_178) ;  /* 0xfffffffc00f08947 */ /* 0x002fea000383ffff */
[----:B------:R-:W-:Y:S05]  /*8900*/  BRA `(.L_x_190) ;  /* 0xfffffff800f87947 */ /* 0x000fea000383ffff */
.L_x_179:
[----:B0-----:R0:W1:Y:S02]  /*8910*/  SYNCS.PHASECHK.TRANS64.TRYWAIT P0, [R6+URZ], R5 ;  /* 0x00000005060075a7 */ /* 0x001064000800017f */
[----:B-1----:R-:W-:Y:S05]  /*8920*/  @!P0 NANOSLEEP.SYNCS 0x989680 ;  /* 0x009896800000895d */ /* 0x002fea0003900000 */
[----:B------:R-:W1:Y:S02]  /*8930*/  @!P0 SYNCS.PHASECHK.TRANS64 P0, [R6+URZ], R5 ;  /* 0x00000005060085a7 */ /* 0x000e64000800007f */
[----:B-1----:R-:W-:Y:S05]  /*8940*/  @!P0 BRA `(.L_x_179) ;  /* 0xfffffffc00f08947 */ /* 0x002fea000383ffff */
[----:B------:R-:W-:Y:S05]  /*8950*/  BRA `(.L_x_191) ;  /* 0xfffffffc00087947 */ /* 0x000fea000383ffff */
.L_x_180:
[----:B-1----:R1:W2:Y:S02]  /*8960*/  SYNCS.PHASECHK.TRANS64.TRYWAIT P0, [R9+URZ], R4 ;  /* 0x00000004090075a7 */ /* 0x0022a4000800017f */
[----:B--2---:R-:W-:Y:S05]  /*8970*/  @!P0 NANOSLEEP.SYNCS 0x989680 ;  /* 0x009896800000895d */ /* 0x004fea0003900000 */
[----:B------:R-:W2:Y:S02]  /*8980*/  @!P0 SYNCS.PHASECHK.TRANS64 P0, [R9+URZ], R4 ;  /* 0x00000004090085a7 */ /* 0x000ea4000800007f */
[----:B--2---:R-:W-:Y:S05]  /*8990*/  @!P0 BRA `(.L_x_180) ;  /* 0xfffffffc00f08947 */ /* 0x004fea000383ffff */
[----:B------:R-:W-:Y:S05]  /*89a0*/  BRA `(.L_x_192) ;  /* 0xfffffffc00107947 */ /* 0x000fea000383ffff */
.L_x_193:
[----:B------:R-:W-:-:S00]  /*89b0*/  BRA `(.L_x_193) ;  /* 0xfffffffc00fc7947 */ /* 0x000fc0000383ffff */
[----:B------:R-:W-:-:S00]  /*89c0*/  NOP ;  /* 0x0000000000007918 */ /* 0x000fc00000000000 */
        /* <DEDUP_REMOVED lines=11> */
.L_x_194:


//--------------------- .nv.global.init           --------------------------
	.section	.nv.global.init,"aw",@progbits
.nv.global.init:
	.type		$str$22,@object
	.size		$str$22,($str$23 - $str$22)
$str$22:
        /*0000*/ 	.byte	0x6b, 0x5f, 0x74, 0x69, 0x6c, 0x65, 0x5f, 0x63, 0x6f, 0x75, 0x6e, 0x74, 0x20, 0x3e, 0x3d, 0x20
        /*0010*/ 	.byte	0x31, 0x00
	.type		$str$23,@object
	.size		$str$23,(__unnamed_1 - $str$23)
$str$23:
        /*0012*/ 	.byte	0x2f, 0x74, 0x6d, 0x70, 0x2f, 0x63, 0x75, 0x74, 0x6c, 0x61, 0x73, 0x73, 0x5f, 0x73, 0x77, 0x65
        /*0022*/ 	.byte	0x65, 0x70, 0x5f, 0x73, 0x72, 0x63, 0x2f, 0x69, 0x6e, 0x63, 0x6c, 0x75, 0x64, 0x65, 0x2f, 0x63
        /*0032*/ 	.byte	0x75, 0x74, 0x6c, 0x61, 0x73, 0x73, 0x2f, 0x67, 0x65, 0x6d, 0x6d, 0x2f, 0x63, 0x6f, 0x6c, 0x6c
        /*0042*/ 	.byte	0x65, 0x63, 0x74, 0x69, 0x76, 0x65, 0x2f, 0x73, 0x6d, 0x39, 0x30, 0x5f, 0x6d, 0x6d, 0x61, 0x5f
        /*0052*/ 	.byte	0x74, 0x6d, 0x61, 0x5f, 0x67, 0x6d, 0x6d, 0x61, 0x5f, 0x73, 0x73, 0x5f, 0x77, 0x61, 0x72, 0x70
        /*0062*/ 	.byte	0x73, 0x70, 0x65, 0x63, 0x69, 0x61, 0x6c, 0x69, 0x7a, 0x65, 0x64, 0x2e, 0x68, 0x70, 0x70, 0x00
	.type		__unnamed_1,@object
	.size		__unnamed_1,(.L_0 - __unnamed_1)
__unnamed_1:
        /*0072*/ 	.byte	0x76, 0x6f, 0x69, 0x64, 0x20, 0x63, 0x75, 0x74, 0x6c, 0x61, 0x73, 0x73, 0x3a, 0x3a, 0x67, 0x65
        /* <DEDUP_REMOVED lines=176> */
        /*0b82*/ 	.byte	0x65, 0x3a, 0x3a, 0x69, 0x64, 0x65, 0x6e, 0x74, 0x69, 0x74, 0x79, 0x5d, 0x00
.L_0:


//--------------------- .nv.shared._ZN7cutlass13device_kernelINS_4gemm6kernel13GemmUniversalIN4cute5tupleIJiiiiEEENS1_10collective13CollectiveMmaINS1_34MainloopSm90TmaGmmaWarpSpecializedILi5ENS5_IJNS4_1CILi1EEESB_SB_EEENS1_35KernelTmaWarpSpecializedCooperativeEEENS5_IJNSA_ILi256EEENSA_ILi64EEENSA_ILi32EEEEEENS_10tfloat32_tENS5_IJlSB_lEEESJ_SK_NS4_8TiledMMAINS4_8MMA_AtomIJNS4_4SM904GMMA29MMA_64x64x8_F32TF32TF32_SS_TNILNSO_7ScaleInE1ELSQ_1EEEEEENS4_6LayoutINS5_IJNSA_ILi2EEESB_SB_EEENS5_IJSB_NSA_ILi0EEESW_EEEEENS5_IJNS4_10UnderscoreESZ_SZ_EEEEENS4_13SM90_TMA_LOADENS4_14ComposedLayoutINS4_7SwizzleILi3ELi4ELi3EEENS4_18smem_ptr_flag_bitsILi32EEENST_INS5_IJNSA_ILi8EEESH_EEENS5_IJSH_SB_EEEEEEEvNS4_8identityES12_S1C_vS1D_EENS_8epilogue10collective6detail29Sm90TmaWarpSpecializedAdapterINS1G_15DefaultEpilogueISJ_SK_SK_NS1F_6thread17LinearCombinationISJ_Li1EffLNS1K_9ScaleType4KindE0ELNS_15FloatRoundStyleE2ESJ_EENS1_15EpilogueDefaultEEEEEvvEEEEvNT_6ParamsE --------------------------
	.section	.nv.shared._ZN7cutlass13device_kernelINS_4gemm6kernel13GemmUniversalIN4cute5tupleIJiiiiEEENS1_10collective13CollectiveMmaINS1_34MainloopSm90TmaGmmaWarpSpecializedILi5ENS5_IJNS4_1CILi1EEESB_SB_EEENS1_35KernelTmaWarpSpecializedCooperativeEEENS5_IJNSA_ILi256EEENSA_ILi64EEENSA_ILi32EEEEEENS_10tfloat32_tENS5_IJlSB_lEEESJ_SK_NS4_8TiledMMAINS4_8MMA_AtomIJNS4_4SM904GMMA29MMA_64x64x8_F32TF32TF32_SS_TNILNSO_7ScaleInE1ELSQ_1EEEEEENS4_6LayoutINS5_IJNSA_ILi2EEESB_SB_EEENS5_IJSB_NSA_ILi0EEESW_EEEEENS5_IJNS4_10UnderscoreESZ_SZ_EEEEENS4_13SM90_TMA_LOADENS4_14ComposedLayoutINS4_7SwizzleILi3ELi4ELi3EEENS4_18smem_ptr_flag_bitsILi32EEENST_INS5_IJNSA_ILi8EEESH_EEENS5_IJSH_SB_EEEEEEEvNS4_8identityES12_S1C_vS1D_EENS_8epilogue10collective6detail29Sm90TmaWarpSpecializedAdapterINS1G_15DefaultEpilogueISJ_SK_SK_NS1F_6thread17LinearCombinationISJ_Li1EffLNS1K_9ScaleType4KindE0ELNS_15FloatRoundStyleE2ESJ_EENS1_15EpilogueDefaultEEEEEvvEEEEvNT_6ParamsE,"aw",@nobits
	.sectionflags	@""
	.align	16
	.zero		1024


//--------------------- .nv.shared.reserved.0     --------------------------
	.section	.nv.shared.reserved.0,"aw",@nobits
	.weak		__nv_reservedSMEM_offset_0_alias
	.size		__nv_reservedSMEM_offset_0_alias, 0, 0
	.other		__nv_reservedSMEM_offset_0_alias,@"STO_CUDA_RESERVED_SHARED STV_DEFAULT"
__nv_reservedSMEM_offset_0_alias:
	.zero		0


//--------------------- .nv.global                --------------------------
	.section	.nv.global,"aw",@nobits
.nv.global:
	.type		_ZN40_INTERNAL_8a10c1d7_4_k_cu_26e60cc1_213854cute1_E,@object
	.size		_ZN40_INTERNAL_8a10c1d7_4_k_cu_26e60cc1_213854cute1_E,(_ZN40_INTERNAL_8a10c1d7_4_k_cu_26e60cc1_213854cuda3std3__45__cpo6cbeginE - _ZN40_INTERNAL_8a10c1d7_4_k_cu_26e60cc1_213854cute1_E)
_ZN40_INTERNAL_8a10c1d7_4_k_cu_26e60cc1_213854cute1_E:
	.zero		1
	.type		_ZN40_INTERNAL_8a10c1d7_4_k_cu_26e60cc1_213854cuda3std3__45__cpo6cbeginE,@object
	.size		_ZN40_INTERNAL_8a10c1d7_4_k_cu_26e60cc1_213854cuda3std3__45__cpo6cbeginE,(_ZN40_INTERNAL_8a10c1d7_4_k_cu_26e60cc1_213854cuda3std3__48in_placeE - _ZN40_INTERNAL_8a10c1d7_4_k_cu_26e60cc1_213854cuda3std3__45__cpo6cbeginE)
_ZN40_INTERNAL_8a10c1d7_4_k_cu_26e60cc1_213854cuda3std3__45__cpo6cbeginE:
	.zero		1
	.type		_ZN40_INTERNAL_8a10c1d7_4_k_cu_26e60cc1_213854cuda3std3__48in_placeE,@object
	.size		_ZN40_INTERNAL_8a10c1d7_4_k_cu_26e60cc1_213854cuda3std3__48in_placeE,(_ZN40_INTERNAL_8a10c1d7_4_k_cu_26e60cc1_213854cuda3std6ranges3__45__cpo9iter_moveE - _ZN40_INTERNAL_8a10c1d7_4_k_cu_26e60cc1_213854cuda3std3__48in_placeE)
_ZN40_INTERNAL_8a10c1d7_4_k_cu_26e60cc1_213854cuda3std3__48in_placeE:
	.zero		1
	.type		_ZN40_INTERNAL_8a10c1d7_4_k_cu_26e60cc1_213854cuda3std6ranges3__45__cpo9iter_moveE,@object
	.size		_ZN40_INTERNAL_8a10c1d7_4_k_cu_26e60cc1_213854cuda3std6ranges3__45__cpo9iter_moveE,(_ZN40_INTERNAL_8a10c1d7_4_k_cu_26e60cc1_213854cuda3std3__45__cpo5beginE - _ZN40_INTERNAL_8a10c1d7_4_k_cu_26e60cc1_213854cuda3std6ranges3__45__cpo9iter_moveE)
_ZN40_INTERNAL_8a10c1d7_4_k_cu_26e60cc1_213854cuda3std6ranges3__45__cpo9iter_moveE:
	.zero		1
	.type		_ZN40_INTERNAL_8a10c1d7_4_k_cu_26e60cc1_213854cuda3std3__45__cpo5beginE,@object
	.size		_ZN40_INTERNAL_8a10c1d7_4_k_cu_26e60cc1_213854cuda3std3__45__cpo5beginE,(_ZN40_INTERNAL_8a10c1d7_4_k_cu_26e60cc1_213854cuda3std3__442_GLOBAL__N__8a10c1d7_4_k_cu_26e60cc1_213856ignoreE - _ZN40_INTERNAL_8a10c1d7_4_k_cu_26e60cc1_213854cuda3std3__45__cpo5beginE)
_ZN40_INTERNAL_8a10c1d7_4_k_cu_26e60cc1_213854cuda3std3__45__cpo5beginE:
	.zero		1
	.type		_ZN40_INTERNAL_8a10c1d7_4_k_cu_26e60cc1_213854cuda3std3__442_GLOBAL__N__8a10c1d7_4_k_cu_26e60cc1_213856ignoreE,@object
	.size		_ZN40_INTERNAL_8a10c1d7_4_k_cu_26e60cc1_213854cuda3std3__442_GLOBAL__N__8a10c1d7_4_k_cu_26e60cc1_213856ignoreE,(_ZN40_INTERNAL_8a10c1d7_4_k_cu_26e60cc1_213854cute7productE - _ZN40_INTERNAL_8a10c1d7_4_k_cu_26e60cc1_213854cuda3std3__442_GLOBAL__N__8a10c1d7_4_k_cu_26e60cc1_213856ignoreE)
_ZN40_INTERNAL_8a10c1d7_4_k_cu_26e60cc1_213854cuda3std3__442_GLOBAL__N__8a10c1d7_4_k_cu_26e60cc1_213856ignoreE:
	.zero		1
	.type		_ZN40_INTERNAL_8a10c1d7_4_k_cu_26e60cc1_213854cute7productE,@object
	.size		_ZN40_INTERNAL_8a10c1d7_4_k_cu_26e60cc1_213854cute7productE,(_ZN40_INTERNAL_8a10c1d7_4_k_cu_26e60cc1_213854cuda3std3__45__cpo3endE - _ZN40_INTERNAL_8a10c1d7_4_k_cu_26e60cc1_213854cute7productE)
_ZN40_INTERNAL_8a10c1d7_4_k_cu_26e60cc1_213854cute7productE:
	.zero		1
	.type		_ZN40_INTERNAL_8a10c1d7_4_k_cu_26e60cc1_213854cuda3std3__45__cpo3endE,@object
	.size		_ZN40_INTERNAL_8a10c1d7_4_k_cu_26e60cc1_213854cuda3std3__45__cpo3endE,(_ZN40_INTERNAL_8a10c1d7_4_k_cu_26e60cc1_213854cuda3std3__419piecewise_constructE - _ZN40_INTERNAL_8a10c1d7_4_k_cu_26e60cc1_213854cuda3std3__45__cpo3endE)
_ZN40_INTERNAL_8a10c1d7_4_k_cu_26e60cc1_213854cuda3std3__45__cpo3endE:
	.zero		1
	.type		_ZN40_INTERNAL_8a10c1d7_4_k_cu_26e60cc1_213854cuda3std3__419piecewise_constructE,@object
	.size		_ZN40_INTERNAL_8a10c1d7_4_k_cu_26e60cc1_213854cuda3std3__419piecewise_constructE,(_ZN40_INTERNAL_8a10c1d7_4_k_cu_26e60cc1_213854cuda3std3__45__cpo4cendE - _ZN40_INTERNAL_8a10c1d7_4_k_cu_26e60cc1_213854cuda3std3__419piecewise_constructE)
_ZN40_INTERNAL_8a10c1d7_4_k_cu_26e60cc1_213854cuda3std3__419piecewise_constructE:
	.zero		1
	.type		_ZN40_INTERNAL_8a10c1d7_4_k_cu_26e60cc1_213854cuda3std3__45__cpo4cendE,@object
	.size		_ZN40_INTERNAL_8a10c1d7_4_k_cu_26e60cc1_213854cuda3std3__45__cpo4cendE,(_ZN40_INTERNAL_8a10c1d7_4_k_cu_26e60cc1_213854cuda3std6ranges3__45__cpo4swapE - _ZN40_INTERNAL_8a10c1d7_4_k_cu_26e60cc1_213854cuda3std3__45__cpo4cendE)
_ZN40_INTERNAL_8a10c1d7_4_k_cu_26e60cc1_213854cuda3std3__45__cpo4cendE:
	.zero		1
	.type		_ZN40_INTERNAL_8a10c1d7_4_k_cu_26e60cc1_213854cuda3std6ranges3__45__cpo4swapE,@object
	.size		_ZN40_INTERNAL_8a10c1d7_4_k_cu_26e60cc1_213854cuda3std6ranges3__45__cpo4swapE,(.L_8 - _ZN40_INTERNAL_8a10c1d7_4_k_cu_26e60cc1_213854cuda3std6ranges3__45__cpo4swapE)
_ZN40_INTERNAL_8a10c1d7_4_k_cu_26e60cc1_213854cuda3std6ranges3__45__cpo4swapE:
	.zero		1
.L_8:


//--------------------- .nv.constant0._ZN7cutlass13device_kernelINS_4gemm6kernel13GemmUniversalIN4cute5tupleIJiiiiEEENS1_10collective13CollectiveMmaINS1_34MainloopSm90TmaGmmaWarpSpecializedILi5ENS5_IJNS4_1CILi1EEESB_SB_EEENS1_35KernelTmaWarpSpecializedCooperativeEEENS5_IJNSA_ILi256EEENSA_ILi64EEENSA_ILi32EEEEEENS_10tfloat32_tENS5_IJlSB_lEEESJ_SK_NS4_8TiledMMAINS4_8MMA_AtomIJNS4_4SM904GMMA29MMA_64x64x8_F32TF32TF32_SS_TNILNSO_7ScaleInE1ELSQ_1EEEEEENS4_6LayoutINS5_IJNSA_ILi2EEESB_SB_EEENS5_IJSB_NSA_ILi0EEESW_EEEEENS5_IJNS4_10UnderscoreESZ_SZ_EEEEENS4_13SM90_TMA_LOADENS4_14ComposedLayoutINS4_7SwizzleILi3ELi4ELi3EEENS4_18smem_ptr_flag_bitsILi32EEENST_INS5_IJNSA_ILi8EEESH_EEENS5_IJSH_SB_EEEEEEEvNS4_8identityES12_S1C_vS1D_EENS_8epilogue10collective6detail29Sm90TmaWarpSpecializedAdapterINS1G_15DefaultEpilogueISJ_SK_SK_NS1F_6thread17LinearCombinationISJ_Li1EffLNS1K_9ScaleType4KindE0ELNS_15FloatRoundStyleE2ESJ_EENS1_15EpilogueDefaultEEEEEvvEEEEvNT_6ParamsE --------------------------
	.section	.nv.constant0._ZN7cutlass13device_kernelINS_4gemm6kernel13GemmUniversalIN4cute5tupleIJiiiiEEENS1_10collective13CollectiveMmaINS1_34MainloopSm90TmaGmmaWarpSpecializedILi5ENS5_IJNS4_1CILi1EEESB_SB_EEENS1_35KernelTmaWarpSpecializedCooperativeEEENS5_IJNSA_ILi256EEENSA_ILi64EEENSA_ILi32EEEEEENS_10tfloat32_tENS5_IJlSB_lEEESJ_SK_NS4_8TiledMMAINS4_8MMA_AtomIJNS4_4SM904GMMA29MMA_64x64x8_F32TF32TF32_SS_TNILNSO_7ScaleInE1ELSQ_1EEEEEENS4_6LayoutINS5_IJNSA_ILi2EEESB_SB_EEENS5_IJSB_NSA_ILi0EEESW_EEEEENS5_IJNS4_10UnderscoreESZ_SZ_EEEEENS4_13SM90_TMA_LOADENS4_14ComposedLayoutINS4_7SwizzleILi3ELi4ELi3EEENS4_18smem_ptr_flag_bitsILi32EEENST_INS5_IJNSA_ILi8EEESH_EEENS5_IJSH_SB_EEEEEEEvNS4_8identityES12_S1C_vS1D_EENS_8epilogue10collective6detail29Sm90TmaWarpSpecializedAdapterINS1G_15DefaultEpilogueISJ_SK_SK_NS1F_6thread17LinearCombinationISJ_Li1EffLNS1K_9ScaleType4KindE0ELNS_15FloatRoundStyleE2ESJ_EENS1_15EpilogueDefaultEEEEEvvEEEEvNT_6ParamsE,"a",@progbits
	.sectionflags	@""
	.align	4
.nv.constant0._ZN7cutlass13device_kernelINS_4gemm6kernel13GemmUniversalIN4cute5tupleIJiiiiEEENS1_10collective13CollectiveMmaINS1_34MainloopSm90TmaGmmaWarpSpecializedILi5ENS5_IJNS4_1CILi1EEESB_SB_EEENS1_35KernelTmaWarpSpecializedCooperativeEEENS5_IJNSA_ILi256EEENSA_ILi64EEENSA_ILi32EEEEEENS_10tfloat32_tENS5_IJlSB_lEEESJ_SK_NS4_8TiledMMAINS4_8MMA_AtomIJNS4_4SM904GMMA29MMA_64x64x8_F32TF32TF32_SS_TNILNSO_7ScaleInE1ELSQ_1EEEEEENS4_6LayoutINS5_IJNSA_ILi2EEESB_SB_EEENS5_IJSB_NSA_ILi0EEESW_EEEEENS5_IJNS4_10UnderscoreESZ_SZ_EEEEENS4_13SM90_TMA_LOADENS4_14ComposedLayoutINS4_7SwizzleILi3ELi4ELi3EEENS4_18smem_ptr_flag_bitsILi32EEENST_INS5_IJNSA_ILi8EEESH_EEENS5_IJSH_SB_EEEEEEEvNS4_8identityES12_S1C_vS1D_EENS_8epilogue10collective6detail29Sm90TmaWarpSpecializedAdapterINS1G_15DefaultEpilogueISJ_SK_SK_NS1F_6thread17LinearCombinationISJ_Li1EffLNS1K_9ScaleType4KindE0ELNS_15FloatRoundStyleE2ESJ_EENS1_15EpilogueDefaultEEEEEvvEEEEvNT_6ParamsE:
	.zero		1664


//--------------------- SYMBOLS --------------------------

	.type		.nv.reservedSmem.offset0,@object
	.size		.nv.reservedSmem.offset0,0x4
	.type		__assertfail,@function
